def matmul_kernel(
    a_ptr,
    b_ptr,
    c_ptr,
    M,
    N,
    K,
    stride_am,
    stride_ak,
    stride_bk,
    stride_bn,
    stride_cm,
    stride_cn,
    BLOCK_M: tl.constexpr,
    BLOCK_N: tl.constexpr,
    BLOCK_K: tl.constexpr,
    GROUP_M: tl.constexpr,
):
    pid = tl.program_id(axis=0)
    num_pid_m = tl.cdiv(M, BLOCK_M)
    num_pid_n = tl.cdiv(N, BLOCK_N)
    num_pid_in_group = GROUP_M * num_pid_n
    group_id = pid // num_pid_in_group
    first_pid_m = group_id * GROUP_M
    group_size_m = min(num_pid_m - first_pid_m, GROUP_M)
    pid_m = first_pid_m + ((pid % num_pid_in_group) % group_size_m)
    pid_n = (pid % num_pid_in_group) // group_size_m

    offs_am = (pid_m * BLOCK_M + tl.arange(0, BLOCK_M)) % M
    offs_bn = (pid_n * BLOCK_N + tl.arange(0, BLOCK_N)) % N
    offs_k = tl.arange(0, BLOCK_K)
    a_ptrs = a_ptr + offs_am[:, None] * stride_am + offs_k[None, :] * stride_ak
    b_ptrs = b_ptr + offs_k[:, None] * stride_bk + offs_bn[None, :] * stride_bn

    acc = tl.zeros((BLOCK_M, BLOCK_N), dtype=tl.float32)
    for kk in range(0, tl.cdiv(K, BLOCK_K)):
        a = tl.load(a_ptrs, mask=offs_k[None, :] < K - kk * BLOCK_K, other=0.0)
        b = tl.load(b_ptrs, mask=offs_k[:, None] < K - kk * BLOCK_K, other=0.0)
        acc = tl.dot(a, b, acc)
        a_ptrs += BLOCK_K * stride_ak
        b_ptrs += BLOCK_K * stride_bk

    c = acc.to(c_ptr.dtype.element_ty)
    offs_cm = pid_m * BLOCK_M + tl.arange(0, BLOCK_M)
    offs_cn = pid_n * BLOCK_N + tl.arange(0, BLOCK_N)
    c_ptrs = c_ptr + offs_cm[:, None] * stride_cm + offs_cn[None, :] * stride_cn
    mask = (offs_cm[:, None] < M) & (offs_cn[None, :] < N)
    tl.store(c_ptrs, c, mask=mask)

# config = {"BLOCK_K": 32, "BLOCK_M": 256, "BLOCK_N": 256, "GROUP_M": 8, "arch": "sm_80", "dtype": "bf16", "num_ctas": 1, "num_stages": 3, "num_warps": 16}
# arch = sm_80


// ===== COMPILED SASS (sm_80) =====

	.target	sm_80

	.elftype	@"ET_EXEC"


//--------------------- .note.nv.tkinfo           --------------------------
	.section	.note.nv.tkinfo,"",@"SHT_NOTE"
	.sectionflags	@"SHF_NOTE_NV_TKINFO"
	.tkinfo
        /*0018*/ 	.word	0x00000002
        /*0030*/ 	.string	""
        /*0030*/ 	.string	"ptxas"
        /*0030*/ 	.string	"Cuda compilation tools, release 13.0, V13.0.88"
        /*0030*/ 	.string	"Build cuda_13.0.r13.0/compiler.36424714_0"
        /*0030*/ 	.string	"-v  -suppress-debug-info  -lineinfo  -arch sm_80 "



//--------------------- .note.nv.cuinfo           --------------------------
	.section	.note.nv.cuinfo,"",@"SHT_NOTE"
	.sectionflags	@"SHF_NOTE_NV_CUINFO"
        /*0018*/ 	.short	0x0002
        /*001a*/ 	.short	0x0050
        /*001c*/ 	.short	0x0082
	.zero		2


//--------------------- .nv.info                  --------------------------
	.section	.nv.info,"",@"SHT_CUDA_INFO"
	.align	4


	//----- nvinfo : EIATTR_REGCOUNT
	.align		4
        /*0000*/ 	.byte	0x04, 0x2f
        /*0002*/ 	.short	(.L_1 - .L_0)
	.align		4
.L_0:
        /*0004*/ 	.word	index@(matmul_kernel)
        /*0008*/ 	.word	0x00000020


	//----- nvinfo : EIATTR_FRAME_SIZE
	.align		4
.L_1:
        /*000c*/ 	.byte	0x04, 0x11
        /*000e*/ 	.short	(.L_3 - .L_2)
	.align		4
.L_2:
        /*0010*/ 	.word	index@(matmul_kernel)
        /*0014*/ 	.word	0x00000898


	//----- nvinfo : EIATTR_MIN_STACK_SIZE
	.align		4
.L_3:
        /*0018*/ 	.byte	0x04, 0x12
        /*001a*/ 	.short	(.L_5 - .L_4)
	.align		4
.L_4:
        /*001c*/ 	.word	index@(matmul_kernel)
        /*0020*/ 	.word	0x00000898
.L_5:


//--------------------- .nv.info.matmul_kernel    --------------------------
	.section	.nv.info.matmul_kernel,"",@"SHT_CUDA_INFO"
	.sectionflags	@""
	.align	4


	//----- nvinfo : EIATTR_CUDA_API_VERSION
	.align		4
        /*0000*/ 	.byte	0x04, 0x37
        /*0002*/ 	.short	(.L_7 - .L_6)
.L_6:
        /*0004*/ 	.word	0x00000082


	//----- nvinfo : EIATTR_SW2861232_WAR
	.align		4
.L_7:
        /*0008*/ 	.byte	0x01, 0x35
	.zero		2


	//----- nvinfo : EIATTR_PARAM_CBANK
	.align		4
        /*000c*/ 	.byte	0x04, 0x0a
        /*000e*/ 	.short	(.L_9 - .L_8)
	.align		4
.L_8:
        /*0010*/ 	.word	index@(.nv.constant0.matmul_kernel)
        /*0014*/ 	.short	0x0160
        /*0016*/ 	.short	0x0050


	//----- nvinfo : EIATTR_CBANK_PARAM_SIZE
	.align		4
.L_9:
        /*0018*/ 	.byte	0x03, 0x19
        /*001a*/ 	.short	0x0050


	//----- nvinfo : EIATTR_KPARAM_INFO
	.align		4
        /*001c*/ 	.byte	0x04, 0x17
        /*001e*/ 	.short	(.L_11 - .L_10)
.L_10:
        /*0020*/ 	.word	0x00000000
        /*0024*/ 	.short	0x000d
        /*0026*/ 	.short	0x0048
        /*0028*/ 	.byte	0x00, 0xf4, 0x21, 0x00


	//----- nvinfo : EIATTR_KPARAM_INFO
	.align		4
.L_11:
        /*002c*/ 	.byte	0x04, 0x17
        /*002e*/ 	.short	(.L_13 - .L_12)
.L_12:
        /*0030*/ 	.word	0x00000000
        /*0034*/ 	.short	0x000c
        /*0036*/ 	.short	0x0040
        /*0038*/ 	.byte	0x00, 0xf4, 0x21, 0x00


	//----- nvinfo : EIATTR_KPARAM_INFO
	.align		4
.L_13:
        /*003c*/ 	.byte	0x04, 0x17
        /*003e*/ 	.short	(.L_15 - .L_14)
.L_14:
        /*0040*/ 	.word	0x00000000
        /*0044*/ 	.short	0x000b
        /*0046*/ 	.short	0x0038
        /*0048*/ 	.byte	0x00, 0xf0, 0x11, 0x00


	//----- nvinfo : EIATTR_KPARAM_INFO
	.align		4
.L_15:
        /*004c*/ 	.byte	0x04, 0x17
        /*004e*/ 	.short	(.L_17 - .L_16)
.L_16:
        /*0050*/ 	.word	0x00000000
        /*0054*/ 	.short	0x000a
        /*0056*/ 	.short	0x0034
        /*0058*/ 	.byte	0x00, 0xf0, 0x11, 0x00


	//----- nvinfo : EIATTR_KPARAM_INFO
	.align		4
.L_17:
        /*005c*/ 	.byte	0x04, 0x17
        /*005e*/ 	.short	(.L_19 - .L_18)
.L_18:
        /*0060*/ 	.word	0x00000000
        /*0064*/ 	.short	0x0009
        /*0066*/ 	.short	0x0030
        /*0068*/ 	.byte	0x00, 0xf0, 0x11, 0x00


	//----- nvinfo : EIATTR_KPARAM_INFO
	.align		4
.L_19:
        /*006c*/ 	.byte	0x04, 0x17
        /*006e*/ 	.short	(.L_21 - .L_20)
.L_20:
        /*0070*/ 	.word	0x00000000
        /*0074*/ 	.short	0x0008
        /*0076*/ 	.short	0x002c
        /*0078*/ 	.byte	0x00, 0xf0, 0x11, 0x00


	//----- nvinfo : EIATTR_KPARAM_INFO
	.align		4
.L_21:
        /*007c*/ 	.byte	0x04, 0x17
        /*007e*/ 	.short	(.L_23 - .L_22)
.L_22:
        /*0080*/ 	.word	0x00000000
        /*0084*/ 	.short	0x0007
        /*0086*/ 	.short	0x0028
        /*0088*/ 	.byte	0x00, 0xf0, 0x11, 0x00


	//----- nvinfo : EIATTR_KPARAM_INFO
	.align		4
.L_23:
        /*008c*/ 	.byte	0x04, 0x17
        /*008e*/ 	.short	(.L_25 - .L_24)
.L_24:
        /*0090*/ 	.word	0x00000000
        /*0094*/ 	.short	0x0006
        /*0096*/ 	.short	0x0024
        /*0098*/ 	.byte	0x00, 0xf0, 0x11, 0x00


	//----- nvinfo : EIATTR_KPARAM_INFO
	.align		4
.L_25:
        /*009c*/ 	.byte	0x04, 0x17
        /*009e*/ 	.short	(.L_27 - .L_26)
.L_26:
        /*00a0*/ 	.word	0x00000000
        /*00a4*/ 	.short	0x0005
        /*00a6*/ 	.short	0x0020
        /*00a8*/ 	.byte	0x00, 0xf0, 0x11, 0x00


	//----- nvinfo : EIATTR_KPARAM_INFO
	.align		4
.L_27:
        /*00ac*/ 	.byte	0x04, 0x17
        /*00ae*/ 	.short	(.L_29 - .L_28)
.L_28:
        /*00b0*/ 	.word	0x00000000
        /*00b4*/ 	.short	0x0004
        /*00b6*/ 	.short	0x001c
        /*00b8*/ 	.byte	0x00, 0xf0, 0x11, 0x00


	//----- nvinfo : EIATTR_KPARAM_INFO
	.align		4
.L_29:
        /*00bc*/ 	.byte	0x04, 0x17
        /*00be*/ 	.short	(.L_31 - .L_30)
.L_30:
        /*00c0*/ 	.word	0x00000000
        /*00c4*/ 	.short	0x0003
        /*00c6*/ 	.short	0x0018
        /*00c8*/ 	.byte	0x00, 0xf0, 0x11, 0x00


	//----- nvinfo : EIATTR_KPARAM_INFO
	.align		4
.L_31:
        /*00cc*/ 	.byte	0x04, 0x17
        /*00ce*/ 	.short	(.L_33 - .L_32)
.L_32:
        /*00d0*/ 	.word	0x00000000
        /*00d4*/ 	.short	0x0002
        /*00d6*/ 	.short	0x0010
        /*00d8*/ 	.byte	0x00, 0xf4, 0x21, 0x00


	//----- nvinfo : EIATTR_KPARAM_INFO
	.align		4
.L_33:
        /*00dc*/ 	.byte	0x04, 0x17
        /*00de*/ 	.short	(.L_35 - .L_34)
.L_34:
        /*00e0*/ 	.word	0x00000000
        /*00e4*/ 	.short	0x0001
        /*00e6*/ 	.short	0x0008
        /*00e8*/ 	.byte	0x00, 0xf4, 0x21, 0x00


	//----- nvinfo : EIATTR_KPARAM_INFO
	.align		4
.L_35:
        /*00ec*/ 	.byte	0x04, 0x17
        /*00ee*/ 	.short	(.L_37 - .L_36)
.L_36:
        /*00f0*/ 	.word	0x00000000
        /*00f4*/ 	.short	0x0000
        /*00f6*/ 	.short	0x0000
        /*00f8*/ 	.byte	0x00, 0xf4, 0x21, 0x00


	//----- nvinfo : EIATTR_MAXREG_COUNT
	.align		4
.L_37:
        /*00fc*/ 	.byte	0x03, 0x1b
        /*00fe*/ 	.short	0x0080


	//----- nvinfo : EIATTR_NUM_BARRIERS
	.align		4
        /*0100*/ 	.byte	0x02, 0x4c
        /*0102*/ 	.byte	0x01
	.zero		1


	//----- nvinfo : EIATTR_ANNOTATIONS
	.align		4
        /*0104*/ 	.byte	0x04, 0x55
        /*0106*/ 	.short	(.L_39 - .L_38)


	//   ....[0]....
.L_38:
        /*0108*/ 	.word	0x00000001
        /*010c*/ 	.byte	0x20, 0x06, 0x00, 0x00, 0x01, 0x00, 0x00, 0x00, 0x30, 0x06, 0x00, 0x00, 0x01, 0x00, 0x00, 0x00
        /* <DEDUP_REMOVED lines=760> */
        /*309c*/ 	.byte	0x80, 0xd9, 0x00, 0x00, 0x01, 0x00, 0x00, 0x00, 0x90, 0xd9, 0x00, 0x00


	//----- nvinfo : EIATTR_MERCURY_ISA_VERSION
	.align		4
.L_39:
        /*30a8*/ 	.byte	0x03, 0x5f
        /*30aa*/ 	.short	0x0000


	//----- nvinfo : EIATTR_EXIT_INSTR_OFFSETS
	.align		4
        /*30ac*/ 	.byte	0x04, 0x1c
        /*30ae*/ 	.short	(.L_41 - .L_40)


	//   ....[0]....
.L_40:
        /*30b0*/ 	.word	0x0000dcf0


	//   ....[1]....
        /*30b4*/ 	.word	0x0000dd20


	//----- nvinfo : EIATTR_REQNTID
	.align		4
.L_41:
        /*30b8*/ 	.byte	0x04, 0x10
        /*30ba*/ 	.short	(.L_43 - .L_42)
.L_42:
        /*30bc*/ 	.word	0x00000200
        /*30c0*/ 	.word	0x00000001
        /*30c4*/ 	.word	0x00000001
.L_43:


//--------------------- .nv.callgraph             --------------------------
	.section	.nv.callgraph,"",@"SHT_CUDA_CALLGRAPH"
	.align	4
	.sectionentsize	8
	.align		4
        /*0000*/ 	.word	0x00000000
	.align		4
        /*0004*/ 	.word	0xffffffff
	.align		4
        /*0008*/ 	.word	0x00000000
	.align		4
        /*000c*/ 	.word	0xfffffffe
	.align		4
        /*0010*/ 	.word	0x00000000
	.align		4
        /*0014*/ 	.word	0xfffffffd
	.align		4
        /*0018*/ 	.word	0x00000000
	.align		4
        /*001c*/ 	.word	0xfffffffc


//--------------------- .nv.rel.action            --------------------------
	.section	.nv.rel.action,"",@"SHT_CUDA_RELOCINFO"
	.align	8
	.sectionentsize	8
        /*0000*/ 	.byte	0x73, 0x00, 0x00, 0x00, 0x00, 0x00, 0x00, 0x00, 0x00, 0x00, 0x00, 0x11, 0x25, 0x00, 0x05, 0x36


//--------------------- .nv.constant0.matmul_kernel --------------------------
	.section	.nv.constant0.matmul_kernel,"a",@progbits
	.sectionflags	@""
	.align	4
.nv.constant0.matmul_kernel:
	.zero		432


//--------------------- .text.matmul_kernel       --------------------------
	.section	.text.matmul_kernel,"ax",@progbits
	.sectioninfo	@"SHI_REGISTERS=32"
	.align	128
        .global         matmul_kernel
        .type           matmul_kernel,@function
        .size           matmul_kernel,(.L_x_5 - matmul_kernel)
        .other          matmul_kernel,@"STO_CUDA_ENTRY STV_DEFAULT"
matmul_kernel:
.text.matmul_kernel:
[----:B------:R-:W-:-:S03]  /*0000*/  IMAD.MOV.U32 R1, RZ, RZ, c[0x0][0x28] ;  /* 0x00000a00ff017624 */ /* 0x000fc600078e00ff */
[----:B------:R-:W-:Y:S01]  /*0010*/  IMAD.MOV.U32 R6, RZ, RZ, 0xff ;  /* 0x000000ffff067424 */ /* 0x000fe200078e00ff */
[----:B------:R-:W0:Y:S01]  /*0020*/  S2R R29, SR_TID.X ;  /* 0x00000000001d7919 */ /* 0x000e220000002100 */
[----:B------:R-:W-:Y:S01]  /*0030*/  IADD3 R1, R1, -0x898, RZ ;  /* 0xfffff76801017810 */ /* 0x000fe20007ffe0ff */
[----:B------:R-:W-:Y:S02]  /*0040*/  ULDC UR4, c[0x0][0x180] ;  /* 0x0000600000047ab9 */ /* 0x000fe40000000800 */
[----:B------:R-:W-:Y:S01]  /*0050*/  IADD3 R0, R6, c[0x0][0x17c], RZ ;  /* 0x00005f0006007a10 */ /* 0x000fe20007ffe0ff */
[----:B------:R-:W-:-:S03]  /*0060*/  ULDC.64 UR6, c[0x0][0x118] ;  /* 0x0000460000067ab9 */ /* 0x000fc60000000a00 */
[----:B------:R-:W-:-:S04]  /*0070*/  SHF.R.S32.HI R3, RZ, 0x1f, R0 ;  /* 0x0000001fff037819 */ /* 0x000fc80000011400 */
[----:B------:R-:W-:-:S04]  /*0080*/  LEA.HI R3, R3, R0, RZ, 0x8 ;  /* 0x0000000003037211 */ /* 0x000fc800078f40ff */
[----:B------:R-:W-:Y:S02]  /*0090*/  SHF.R.S32.HI R0, RZ, 0x8, R3 ;  /* 0x00000008ff007819 */ /* 0x000fe40000011403 */
[----:B------:R-:W1:Y:S03]  /*00a0*/  S2R R3, SR_CTAID.X ;  /* 0x0000000000037919 */ /* 0x000e660000002500 */
[----:B------:R-:W-:Y:S01]  /*00b0*/  IMAD.SHL.U32 R0, R0, 0x8, RZ ;  /* 0x0000000800007824 */ /* 0x000fe200078e00ff */
[----:B0-----:R-:W-:-:S04]  /*00c0*/  LOP3.LUT R28, R29, 0x1ff, RZ, 0xc0, !PT ;  /* 0x000001ff1d1c7812 */ /* 0x001fc800078ec0ff */
[-C--:B------:R-:W-:Y:S02]  /*00d0*/  IABS R7, R0.reuse ;  /* 0x0000000000077213 */ /* 0x080fe40000000000 */
[----:B------:R-:W-:Y:S02]  /*00e0*/  IABS R11, R0 ;  /* 0x00000000000b7213 */ /* 0x000fe40000000000 */
[----:B------:R-:W0:Y:S01]  /*00f0*/  I2F.RP R2, R7 ;  /* 0x0000000700027306 */ /* 0x000e220000209400 */
[----:B-1----:R-:W-:-:S07]  /*0100*/  IABS R10, R3 ;  /* 0x00000003000a7213 */ /* 0x002fce0000000000 */
[----:B0-----:R-:W0:Y:S02]  /*0110*/  MUFU.RCP R2, R2 ;  /* 0x0000000200027308 */ /* 0x001e240000001000 */
[----:B0-----:R-:W-:Y:S01]  /*0120*/  IADD3 R4, R2, 0xffffffe, RZ ;  /* 0x0ffffffe02047810 */ /* 0x001fe20007ffe0ff */
[----:B------:R-:W-:-:S05]  /*0130*/  IMAD.MOV R2, RZ, RZ, -R11 ;  /* 0x000000ffff027224 */ /* 0x000fca00078e0a0b */
[----:B------:R0:W1:Y:S02]  /*0140*/  F2I.FTZ.U32.TRUNC.NTZ R5, R4 ;  /* 0x0000000400057305 */ /* 0x000064000021f000 */
[----:B0-----:R-:W-:Y:S02]  /*0150*/  IMAD.MOV.U32 R4, RZ, RZ, RZ ;  /* 0x000000ffff047224 */ /* 0x001fe400078e00ff */
[----:B-1----:R-:W-:-:S04]  /*0160*/  IMAD.MOV R8, RZ, RZ, -R5 ;  /* 0x000000ffff087224 */ /* 0x002fc800078e0a05 */
[----:B------:R-:W-:Y:S02]  /*0170*/  IMAD R9, R8, R7, RZ ;  /* 0x0000000708097224 */ /* 0x000fe400078e02ff */
[----:B------:R-:W-:Y:S02]  /*0180*/  IMAD.MOV.U32 R8, RZ, RZ, R10 ;  /* 0x000000ffff087224 */ /* 0x000fe400078e000a */
[----:B------:R-:W-:-:S06]  /*0190*/  IMAD.HI.U32 R5, R5, R9, R4 ;  /* 0x0000000905057227 */ /* 0x000fcc00078e0004 */
[----:B------:R-:W-:-:S04]  /*01a0*/  IMAD.HI.U32 R5, R5, R8, RZ ;  /* 0x0000000805057227 */ /* 0x000fc800078e00ff */
[----:B------:R-:W-:-:S05]  /*01b0*/  IMAD R2, R5, R2, R8 ;  /* 0x0000000205027224 */ /* 0x000fca00078e0208 */
[----:B------:R-:W-:-:S13]  /*01c0*/  ISETP.GT.U32.AND P1, PT, R7, R2, PT ;  /* 0x000000020700720c */ /* 0x000fda0003f24070 */
[----:B------:R-:W-:Y:S01]  /*01d0*/  @!P1 IMAD.IADD R2, R2, 0x1, -R7 ;  /* 0x0000000102029824 */ /* 0x000fe200078e0a07 */
[----:B------:R-:W-:Y:S02]  /*01e0*/  @!P1 IADD3 R5, R5, 0x1, RZ ;  /* 0x0000000105059810 */ /* 0x000fe40007ffe0ff */
[----:B------:R-:W-:Y:S02]  /*01f0*/  ISETP.NE.AND P1, PT, R0, RZ, PT ;  /* 0x000000ff0000720c */ /* 0x000fe40003f25270 */
[----:B------:R-:W-:Y:S02]  /*0200*/  ISETP.GE.U32.AND P0, PT, R2, R7, PT ;  /* 0x000000070200720c */ /* 0x000fe40003f06070 */
[----:B------:R-:W-:-:S04]  /*0210*/  LOP3.LUT R2, R3, R0, RZ, 0x3c, !PT ;  /* 0x0000000003027212 */ /* 0x000fc800078e3cff */
[----:B------:R-:W-:Y:S02]  /*0220*/  ISETP.GE.AND P2, PT, R2, RZ, PT ;  /* 0x000000ff0200720c */ /* 0x000fe40003f46270 */
[----:B------:R-:W-:-:S05]  /*0230*/  IADD3 R2, R6, c[0x0][0x178], RZ ;  /* 0x00005e0006027a10 */ /* 0x000fca0007ffe0ff */
[----:B------:R-:W-:-:S05]  /*0240*/  @P0 IADD3 R5, R5, 0x1, RZ ;  /* 0x0000000105050810 */ /* 0x000fca0007ffe0ff */
[----:B------:R-:W-:Y:S01]  /*0250*/  IMAD.MOV.U32 R4, RZ, RZ, R5 ;  /* 0x000000ffff047224 */ /* 0x000fe200078e0005 */
[----:B------:R-:W-:-:S03]  /*0260*/  SHF.R.S32.HI R5, RZ, 0x1f, R2 ;  /* 0x0000001fff057819 */ /* 0x000fc60000011402 */
[----:B------:R-:W-:Y:S01]  /*0270*/  @!P2 IMAD.MOV R4, RZ, RZ, -R4 ;  /* 0x000000ffff04a224 */ /* 0x000fe200078e0a04 */
[----:B------:R-:W-:Y:S02]  /*0280*/  @!P1 LOP3.LUT R4, RZ, R0, RZ, 0x33, !PT ;  /* 0x00000000ff049212 */ /* 0x000fe400078e33ff */
[----:B------:R-:W-:-:S03]  /*0290*/  LEA.HI R5, R5, R2, RZ, 0x8 ;  /* 0x0000000205057211 */ /* 0x000fc600078f40ff */
[----:B------:R-:W-:Y:S02]  /*02a0*/  IMAD.SHL.U32 R2, R4, 0x8, RZ ;  /* 0x0000000804027824 */ /* 0x000fe400078e00ff */
[----:B------:R-:W-:-:S03]  /*02b0*/  IMAD.MOV R4, RZ, RZ, -R4 ;  /* 0x000000ffff047224 */ /* 0x000fc600078e0a04 */
[----:B------:R-:W-:Y:S01]  /*02c0*/  LEA.HI.SX32 R5, R5, -R2, 0x18 ;  /* 0x8000000205057211 */ /* 0x000fe200078fc2ff */
[----:B------:R-:W-:Y:S02]  /*02d0*/  IMAD R11, R0, R4, R3 ;  /* 0x00000004000b7224 */ /* 0x000fe400078e0203 */
[----:B------:R-:W-:Y:S01]  /*02e0*/  IMAD.MOV.U32 R4, RZ, RZ, RZ ;  /* 0x000000ffff047224 */ /* 0x000fe200078e00ff */
[----:B------:R-:W-:-:S04]  /*02f0*/  IMNMX R8, R5, 0x8, PT ;  /* 0x0000000805087817 */ /* 0x000fc80003800200 */
[----:B------:R-:W-:-:S04]  /*0300*/  IABS R7, R8 ;  /* 0x0000000800077213 */ /* 0x000fc80000000000 */
[----:B------:R-:W0:Y:S08]  /*0310*/  I2F.RP R6, R7 ;  /* 0x0000000700067306 */ /* 0x000e300000209400 */
[----:B0-----:R-:W0:Y:S02]  /*0320*/  MUFU.RCP R6, R6 ;  /* 0x0000000600067308 */ /* 0x001e240000001000 */
[----:B0-----:R-:W-:-:S06]  /*0330*/  IADD3 R5, R6, 0xffffffe, RZ ;  /* 0x0ffffffe06057810 */ /* 0x001fcc0007ffe0ff */
[----:B------:R-:W0:Y:S02]  /*0340*/  F2I.FTZ.U32.TRUNC.NTZ R5, R5 ;  /* 0x0000000500057305 */ /* 0x000e24000021f000 */
[----:B0-----:R-:W-:-:S04]  /*0350*/  IMAD.MOV R9, RZ, RZ, -R5 ;  /* 0x000000ffff097224 */ /* 0x001fc800078e0a05 */
[----:B------:R-:W-:Y:S01]  /*0360*/  IMAD.MOV.U32 R0, RZ, RZ, R9 ;  /* 0x000000ffff007224 */ /* 0x000fe200078e0009 */
[----:B------:R-:W-:-:S03]  /*0370*/  IABS R9, R11 ;  /* 0x0000000b00097213 */ /* 0x000fc60000000000 */
[----:B------:R-:W-:Y:S01]  /*0380*/  IMAD R3, R0, R7, RZ ;  /* 0x0000000700037224 */ /* 0x000fe200078e02ff */
[----:B------:R-:W-:-:S03]  /*0390*/  IABS R0, R8 ;  /* 0x0000000800007213 */ /* 0x000fc60000000000 */
[----:B------:R-:W-:Y:S01]  /*03a0*/  IMAD.HI.U32 R4, R5, R3, R4 ;  /* 0x0000000305047227 */ /* 0x000fe200078e0004 */
[----:B------:R-:W-:-:S03]  /*03b0*/  SHF.R.U32.HI R5, RZ, 0x8, R29 ;  /* 0x00000008ff057819 */ /* 0x000fc6000001161d */
[----:B------:R-:W-:Y:S01]  /*03c0*/  IMAD.MOV R0, RZ, RZ, -R0 ;  /* 0x000000ffff007224 */ /* 0x000fe200078e0a00 */
[----:B------:R-:W-:Y:S01]  /*03d0*/  SGXT.U32 R12, R5, 0x1 ;  /* 0x00000001050c781a */ /* 0x000fe20000000000 */
[----:B------:R-:W-:-:S03]  /*03e0*/  IMAD.HI.U32 R4, R4, R9, RZ ;  /* 0x0000000904047227 */ /* 0x000fc600078e00ff */
[----:B------:R-:W-:Y:S01]  /*03f0*/  LOP3.LUT R6, R12, 0x4, RZ, 0xfc, !PT ;  /* 0x000000040c067812 */ /* 0x000fe200078efcff */
[----:B------:R-:W-:Y:S01]  /*0400*/  IMAD R0, R4, R0, R9 ;  /* 0x0000000004007224 */ /* 0x000fe200078e0209 */
[C---:B------:R-:W-:Y:S02]  /*0410*/  LOP3.LUT R5, R12.reuse, 0x6, RZ, 0xfc, !PT ;  /* 0x000000060c057812 */ /* 0x040fe400078efcff */
[C---:B------:R-:W-:Y:S02]  /*0420*/  LOP3.LUT R6, R12.reuse, 0xa, RZ, 0xfc, !PT ;  /* 0x0000000a0c067812 */ /* 0x040fe400078efcff */
[----:B------:R-:W-:Y:S02]  /*0430*/  ISETP.GT.U32.AND P1, PT, R7, R0, PT ;  /* 0x000000000700720c */ /* 0x000fe40003f24070 */
[C---:B------:R-:W-:Y:S02]  /*0440*/  LOP3.LUT R5, R12.reuse, 0xc, RZ, 0xfc, !PT ;  /* 0x0000000c0c057812 */ /* 0x040fe400078efcff */
[----:B------:R-:W-:-:S02]  /*0450*/  LOP3.LUT R6, R12, 0x10, RZ, 0xfc, !PT ;  /* 0x000000100c067812 */ /* 0x000fc400078efcff */
[C---:B------:R-:W-:Y:S02]  /*0460*/  LOP3.LUT R5, R12.reuse, 0x12, RZ, 0xfc, !PT ;  /* 0x000000120c057812 */ /* 0x040fe400078efcff */
[C---:B------:R-:W-:Y:S02]  /*0470*/  LOP3.LUT R6, R12.reuse, 0x16, RZ, 0xfc, !PT ;  /* 0x000000160c067812 */ /* 0x040fe400078efcff */
[C---:B------:R-:W-:Y:S02]  /*0480*/  LOP3.LUT R5, R12.reuse, 0x18, RZ, 0xfc, !PT ;  /* 0x000000180c057812 */ /* 0x040fe400078efcff */
[----:B------:R-:W-:Y:S01]  /*0490*/  LOP3.LUT R6, R12, 0x1c, RZ, 0xfc, !PT ;  /* 0x0000001c0c067812 */ /* 0x000fe200078efcff */
[----:B------:R-:W-:Y:S01]  /*04a0*/  @!P1 IMAD.IADD R0, R0, 0x1, -R7 ;  /* 0x0000000100009824 */ /* 0x000fe200078e0a07 */
[----:B------:R-:W-:Y:S02]  /*04b0*/  @!P1 IADD3 R4, R4, 0x1, RZ ;  /* 0x0000000104049810 */ /* 0x000fe40007ffe0ff */
[----:B------:R-:W-:-:S02]  /*04c0*/  ISETP.NE.AND P1, PT, R8, RZ, PT ;  /* 0x000000ff0800720c */ /* 0x000fc40003f25270 */
[----:B------:R-:W-:Y:S02]  /*04d0*/  ISETP.GE.U32.AND P0, PT, R0, R7, PT ;  /* 0x000000070000720c */ /* 0x000fe40003f06070 */
[----:B------:R-:W-:Y:S02]  /*04e0*/  LOP3.LUT R0, R11, R8, RZ, 0x3c, !PT ;  /* 0x000000080b007212 */ /* 0x000fe400078e3cff */
[----:B------:R-:W-:Y:S02]  /*04f0*/  LOP3.LUT R7, R29, 0xff, RZ, 0xc0, !PT ;  /* 0x000000ff1d077812 */ /* 0x000fe400078ec0ff */
[----:B------:R-:W-:Y:S01]  /*0500*/  ISETP.GE.AND P2, PT, R0, RZ, PT ;  /* 0x000000ff0000720c */ /* 0x000fe20003f46270 */
[----:B------:R-:W-:Y:S01]  /*0510*/  IMAD.MOV.U32 R0, RZ, RZ, c[0x0][0x180] ;  /* 0x00006000ff007624 */ /* 0x000fe200078e00ff */
[----:B------:R-:W-:-:S05]  /*0520*/  LOP3.LUT R5, R12, 0x1e, RZ, 0xfc, !PT ;  /* 0x0000001e0c057812 */ /* 0x000fca00078efcff */
[----:B------:R-:W-:-:S06]  /*0530*/  @P0 IADD3 R4, R4, 0x1, RZ ;  /* 0x0000000104040810 */ /* 0x000fcc0007ffe0ff */
[----:B------:R-:W-:Y:S01]  /*0540*/  @!P2 IMAD.MOV R4, RZ, RZ, -R4 ;  /* 0x000000ffff04a224 */ /* 0x000fe200078e0a04 */
[----:B------:R-:W-:-:S05]  /*0550*/  @!P1 LOP3.LUT R4, RZ, R8, RZ, 0x33, !PT ;  /* 0x00000008ff049212 */ /* 0x000fca00078e33ff */
[----:B------:R-:W-:-:S04]  /*0560*/  IMAD.MOV R3, RZ, RZ, -R4 ;  /* 0x000000ffff037224 */ /* 0x000fc800078e0a04 */
[----:B------:R-:W-:-:S04]  /*0570*/  IMAD R3, R8, R3, R11 ;  /* 0x0000000308037224 */ /* 0x000fc800078e020b */
[----:B------:R-:W-:Y:S01]  /*0580*/  IMAD.IADD R2, R2, 0x1, R3 ;  /* 0x0000000102027824 */ /* 0x000fe200078e0203 */
[----:B------:R-:W-:Y:S02]  /*0590*/  IADD3 R3, R0, 0x1f, RZ ;  /* 0x0000001f00037810 */ /* 0x000fe40007ffe0ff */
[----:B------:R-:W-:Y:S01]  /*05a0*/  LOP3.LUT R0, R12, 0x2, RZ, 0xfc, !PT ;  /* 0x000000020c007812 */ /* 0x000fe200078efcff */
[----:B------:R-:W-:Y:S01]  /*05b0*/  IMAD R2, R2, 0x100, R7 ;  /* 0x0000010002027824 */ /* 0x000fe200078e0207 */
[C---:B------:R-:W-:Y:S02]  /*05c0*/  LOP3.LUT R0, R12.reuse, 0x8, RZ, 0xfc, !PT ;  /* 0x000000080c007812 */ /* 0x040fe400078efcff */
[C---:B------:R-:W-:Y:S02]  /*05d0*/  LOP3.LUT R0, R12.reuse, 0xe, RZ, 0xfc, !PT ;  /* 0x0000000e0c007812 */ /* 0x040fe400078efcff */
[C---:B------:R-:W-:Y:S02]  /*05e0*/  LOP3.LUT R0, R12.reuse, 0x14, RZ, 0xfc, !PT ;  /* 0x000000140c007812 */ /* 0x040fe400078efcff */
[----:B------:R-:W-:Y:S01]  /*05f0*/  LOP3.LUT R0, R12, 0x1a, RZ, 0xfc, !PT ;  /* 0x0000001a0c007812 */ /* 0x000fe200078efcff */
[----:B------:R-:W-:Y:S01]  /*0600*/  IMAD.SHL.U32 R0, R4, 0x100, RZ ;  /* 0x0000010004007824 */ /* 0x000fe200078e00ff */
[----:B------:R-:W-:-:S04]  /*0610*/  ISETP.GT.AND P0, PT, R3, 0x1f, PT ;  /* 0x0000001f0300780c */ /* 0x000fc80003f04270 */
[----:B------:R0:W-:Y:S04]  /*0620*/  STL [R1+0x310], R0 ;  /* 0x0003100001007387 */ /* 0x0001e80000100800 */
[----:B------:R0:W-:Y:S05]  /*0630*/  STL [R1+0x388], R2 ;  /* 0x0003880201007387 */ /* 0x0001ea0000100800 */
[----:B------:R-:W-:Y:S05]  /*0640*/  @P0 BRA `(.L_x_0) ;  /* 0x0000039000000947 */ /* 0x000fea0003800000 */
[C---:B0-----:R-:W-:Y:S01]  /*0650*/  IMAD.SHL.U32 R2, R29.reuse, 0x100, RZ ;  /* 0x000001001d027824 */ /* 0x041fe200078e00ff */
[----:B------:R-:W-:Y:S01]  /*0660*/  CS2R R24, SRZ ;  /* 0x0000000000187805 */ /* 0x000fe2000001ff00 */
[----:B------:R-:W-:Y:S01]  /*0670*/  IMAD.SHL.U32 R0, R29, 0x2, RZ ;  /* 0x000000021d007824 */ /* 0x000fe200078e00ff */
[----:B------:R-:W-:Y:S01]  /*0680*/  CS2R R26, SRZ ;  /* 0x00000000001a7805 */ /* 0x000fe2000001ff00 */
[----:B------:R-:W-:Y:S01]  /*0690*/  CS2R R4, SRZ ;  /* 0x0000000000047805 */ /* 0x000fe2000001ff00 */
[----:B------:R0:W-:Y:S01]  /*06a0*/  STL [R1+0x38c], R2 ;  /* 0x00038c0201007387 */ /* 0x0001e20000100800 */
[----:B------:R-:W-:Y:S01]  /*06b0*/  CS2R R6, SRZ ;  /* 0x0000000000067805 */ /* 0x000fe2000001ff00 */
[----:B------:R-:W-:Y:S01]  /*06c0*/  CS2R R8, SRZ ;  /* 0x0000000000087805 */ /* 0x000fe2000001ff00 */
[----:B------:R-:W-:Y:S01]  /*06d0*/  CS2R R10, SRZ ;  /* 0x00000000000a7805 */ /* 0x000fe2000001ff00 */
[----:B------:R0:W-:Y:S01]  /*06e0*/  STL [R1+0x384], R0 ;  /* 0x0003840001007387 */ /* 0x0001e20000100800 */
[----:B------:R-:W-:Y:S01]  /*06f0*/  CS2R R12, SRZ ;  /* 0x00000000000c7805 */ /* 0x000fe2000001ff00 */
[----:B------:R-:W-:Y:S01]  /*0700*/  CS2R R14, SRZ ;  /* 0x00000000000e7805 */ /* 0x000fe2000001ff00 */
[----:B------:R-:W-:Y:S01]  /*0710*/  CS2R R16, SRZ ;  /* 0x0000000000107805 */ /* 0x000fe2000001ff00 */
[----:B------:R0:W-:Y:S01]  /*0720*/  STL [R1], RZ ;  /* 0x000000ff01007387 */ /* 0x0001e20000100800 */
[----:B------:R-:W-:Y:S01]  /*0730*/  CS2R R18, SRZ ;  /* 0x0000000000127805 */ /* 0x000fe2000001ff00 */
[----:B------:R-:W-:Y:S01]  /*0740*/  CS2R R20, SRZ ;  /* 0x0000000000147805 */ /* 0x000fe2000001ff00 */
[----:B------:R-:W-:Y:S01]  /*0750*/  CS2R R22, SRZ ;  /* 0x0000000000167805 */ /* 0x000fe2000001ff00 */
[----:B------:R0:W-:Y:S04]  /*0760*/  STL [R1+0x4], RZ ;  /* 0x000004ff01007387 */ /* 0x0001e80000100800 */
        /* <DEDUP_REMOVED lines=37> */
[----:B------:R0:W-:Y:S01]  /*09c0*/  STL [R1+0x28c], RZ ;  /* 0x00028cff01007387 */ /* 0x0001e20000100800 */
[----:B------:R-:W-:Y:S05]  /*09d0*/  BRA `(.L_x_1) ;  /* 0x0000889000007947 */ /* 0x000fea0003800000 */
.L_x_0:
[----:B------:R-:W-:Y:S01]  /*09e0*/  SHF.R.S32.HI R6, RZ, 0x1f, R3 ;  /* 0x0000001fff067819 */ /* 0x000fe20000011403 */
[----:B------:R-:W-:Y:S01]  /*09f0*/  IMAD.MOV.U32 R23, RZ, RZ, R0 ;  /* 0x000000ffff177224 */ /* 0x000fe200078e0000 */
[----:B------:R-:W-:Y:S01]  /*0a00*/  IABS R21, c[0x0][0x17c] ;  /* 0x00005f0000157a13 */ /* 0x000fe20000000000 */
[----:B------:R-:W-:Y:S01]  /*0a10*/  IMAD.SHL.U32 R7, R7, 0x2, RZ ;  /* 0x0000000207077824 */ /* 0x000fe200078e00ff */
[----:B------:R-:W-:-:S02]  /*0a20*/  LEA.HI R3, R6, R3, RZ, 0x5 ;  /* 0x0000000306037211 */ /* 0x000fc400078f28ff */
[----:B------:R-:W1:Y:S01]  /*0a30*/  I2F.RP R4, R21 ;  /* 0x0000001500047306 */ /* 0x000e620000209400 */
[----:B------:R-:W-:Y:S02]  /*0a40*/  LEA.HI R17, R29, R23, RZ, 0x1b ;  /* 0x000000171d117211 */ /* 0x000fe400078fd8ff */
[----:B------:R2:W-:Y:S01]  /*0a50*/  STL [R1+0x3dc], R3 ;  /* 0x0003dc0301007387 */ /* 0x0005e20000100800 */
[----:B------:R-:W-:Y:S02]  /*0a60*/  SHF.R.U32.HI R24, RZ, 0x5, R29 ;  /* 0x00000005ff187819 */ /* 0x000fe4000001161d */
[----:B0-----:R-:W-:Y:S02]  /*0a70*/  IADD3 R0, R17, 0xf0, RZ ;  /* 0x000000f011007810 */ /* 0x001fe40007ffe0ff */
[----:B------:R-:W-:Y:S02]  /*0a80*/  SGXT.U32 R24, R24, 0x4 ;  /* 0x000000041818781a */ /* 0x000fe40000000000 */
[----:B------:R-:W-:-:S02]  /*0a90*/  IABS R15, R0 ;  /* 0x00000000000f7213 */ /* 0x000fc40000000000 */
[----:B------:R-:W-:Y:S01]  /*0aa0*/  LOP3.LUT R24, R23, R24, RZ, 0xfc, !PT ;  /* 0x0000001817187212 */ /* 0x000fe200078efcff */
[----:B--2---:R-:W2:Y:S01]  /*0ab0*/  LDL R3, [R1+0x388] ;  /* 0x0003880001037983 */ /* 0x004ea20000100800 */
[----:B------:R-:W-:Y:S01]  /*0ac0*/  ISETP.GE.AND P1, PT, R0, RZ, PT ;  /* 0x000000ff0000720c */ /* 0x000fe20003f26270 */
[----:B-1----:R-:W0:Y:S01]  /*0ad0*/  MUFU.RCP R4, R4 ;  /* 0x0000000400047308 */ /* 0x002e220000001000 */
[----:B------:R-:W-:Y:S02]  /*0ae0*/  LOP3.LUT R0, R24, 0xc0, RZ, 0xfc, !PT ;  /* 0x000000c018007812 */ /* 0x000fe400078efcff */
[----:B------:R-:W-:Y:S02]  /*0af0*/  LOP3.LUT P2, RZ, R29, 0x100, RZ, 0xc0, !PT ;  /* 0x000001001dff7812 */ /* 0x000fe4000784c0ff */
[----:B------:R-:W-:Y:S02]  /*0b00*/  IABS R12, R0 ;  /* 0x00000000000c7213 */ /* 0x000fe40000000000 */
[----:B0-----:R-:W-:-:S02]  /*0b10*/  IADD3 R26, R4, 0xffffffe, RZ ;  /* 0x0ffffffe041a7810 */ /* 0x001fc40007ffe0ff */
[----:B------:R-:W-:Y:S02]  /*0b20*/  IADD3 R4, R17, 0xd0, RZ ;  /* 0x000000d011047810 */ /* 0x000fe40007ffe0ff */
[----:B------:R0:W1:Y:S02]  /*0b30*/  F2I.FTZ.U32.TRUNC.NTZ R27, R26 ;  /* 0x0000001a001b7305 */ /* 0x000064000021f000 */
[----:B------:R-:W-:Y:S02]  /*0b40*/  IABS R13, R4 ;  /* 0x00000004000d7213 */ /* 0x000fe40000000000 */
[----:B------:R-:W-:Y:S01]  /*0b50*/  ISETP.GE.AND P4, PT, R4, RZ, PT ;  /* 0x000000ff0400720c */ /* 0x000fe20003f86270 */
[----:B0-----:R-:W-:Y:S02]  /*0b60*/  IMAD.MOV.U32 R26, RZ, RZ, RZ ;  /* 0x000000ffff1a7224 */ /* 0x001fe400078e00ff */
[----:B-1----:R-:W-:-:S04]  /*0b70*/  IMAD.MOV R2, RZ, RZ, -R27 ;  /* 0x000000ffff027224 */ /* 0x002fc800078e0a1b */
[----:B------:R-:W-:-:S04]  /*0b80*/  IMAD R2, R2, R21, RZ ;  /* 0x0000001502027224 */ /* 0x000fc800078e02ff */
[----:B------:R-:W-:Y:S01]  /*0b90*/  IMAD.HI.U32 R26, R27, R2, R26 ;  /* 0x000000021b1a7227 */ /* 0x000fe200078e001a */
[----:B------:R-:W-:-:S04]  /*0ba0*/  LOP3.LUT R2, R24, 0xe0, RZ, 0xfc, !PT ;  /* 0x000000e018027812 */ /* 0x000fc800078efcff */
[----:B------:R-:W-:Y:S01]  /*0bb0*/  IABS R14, R2 ;  /* 0x00000002000e7213 */ /* 0x000fe20000000000 */
[----:B------:R-:W-:-:S04]  /*0bc0*/  IMAD.HI.U32 R5, R26, R15, RZ ;  /* 0x0000000f1a057227 */ /* 0x000fc800078e00ff */
[----:B------:R-:W-:Y:S01]  /*0bd0*/  IMAD.MOV R5, RZ, RZ, -R5 ;  /* 0x000000ffff057224 */ /* 0x000fe200078e0a05 */
[----:B------:R-:W-:Y:S01]  /*0be0*/  ISETP.GE.AND P6, PT, R2, RZ, PT ;  /* 0x000000ff0200720c */ /* 0x000fe20003fc6270 */
[----:B------:R-:W-:-:S04]  /*0bf0*/  IMAD.HI.U32 R4, R26, R13, RZ ;  /* 0x0000000d1a047227 */ /* 0x000fc800078e00ff */
[----:B------:R-:W-:Y:S01]  /*0c00*/  IMAD R15, R21, R5, R15 ;  /* 0x00000005150f7224 */ /* 0x000fe200078e020f */
[----:B------:R-:W-:Y:S01]  /*0c10*/  SEL R5, RZ, 0x210, !P2 ;  /* 0x00000210ff057807 */ /* 0x000fe20005000000 */
[----:B------:R-:W-:-:S03]  /*0c20*/  IMAD.HI.U32 R2, R26, R12, RZ ;  /* 0x0000000c1a027227 */ /* 0x000fc600078e00ff */
[----:B------:R-:W-:Y:S01]  /*0c30*/  ISETP.GT.U32.AND P0, PT, R21, R15, PT ;  /* 0x0000000f1500720c */ /* 0x000fe20003f04070 */
[----:B------:R-:W-:Y:S01]  /*0c40*/  IMAD.MOV R2, RZ, RZ, -R2 ;  /* 0x000000ffff027224 */ /* 0x000fe200078e0a02 */
[----:B------:R-:W-:Y:S01]  /*0c50*/  IADD3 R11, R17, 0xb0, RZ ;  /* 0x000000b0110b7810 */ /* 0x000fe20007ffe0ff */
[----:B------:R-:W-:Y:S01]  /*0c60*/  IMAD.MOV R4, RZ, RZ, -R4 ;  /* 0x000000ffff047224 */ /* 0x000fe200078e0a04 */
[----:B------:R-:W-:Y:S01]  /*0c70*/  LOP3.LUT R5, R5, R7, RZ, 0x3c, !PT ;  /* 0x0000000705057212 */ /* 0x000fe200078e3cff */
[----:B------:R-:W-:-:S08]  /*0c80*/  IMAD.HI.U32 R6, R26, R14, RZ ;  /* 0x0000000e1a067227 */ /* 0x000fd000078e00ff */
[----:B------:R-:W-:Y:S02]  /*0c90*/  @!P0 IMAD.IADD R15, R15, 0x1, -R21 ;  /* 0x000000010f0f8824 */ /* 0x000fe400078e0a15 */
[C---:B------:R-:W-:Y:S02]  /*0ca0*/  IMAD R12, R21.reuse, R2, R12 ;  /* 0x00000002150c7224 */ /* 0x040fe400078e020c */
[C---:B------:R-:W-:Y:S01]  /*0cb0*/  IMAD R13, R21.reuse, R4, R13 ;  /* 0x00000004150d7224 */ /* 0x040fe200078e020d */
[----:B------:R-:W-:Y:S01]  /*0cc0*/  ISETP.GT.U32.AND P2, PT, R21, R15, PT ;  /* 0x0000000f1500720c */ /* 0x000fe20003f44070 */
[----:B------:R-:W-:-:S03]  /*0cd0*/  IMAD.MOV R6, RZ, RZ, -R6 ;  /* 0x000000ffff067224 */ /* 0x000fc600078e0a06 */
[C---:B------:R-:W-:Y:S01]  /*0ce0*/  ISETP.GT.U32.AND P5, PT, R21.reuse, R13, PT ;  /* 0x0000000d1500720c */ /* 0x040fe20003fa4070 */
[----:B------:R-:W-:-:S08]  /*0cf0*/  IMAD R14, R21, R6, R14 ;  /* 0x00000006150e7224 */ /* 0x000fd000078e020e */
[--C-:B------:R-:W-:Y:S01]  /*0d00*/  @!P2 IMAD.IADD R15, R15, 0x1, -R21.reuse ;  /* 0x000000010f0fa824 */ /* 0x100fe200078e0a15 */
[C---:B------:R-:W-:Y:S02]  /*0d10*/  ISETP.GT.U32.AND P2, PT, R21.reuse, R12, PT ;  /* 0x0000000c1500720c */ /* 0x040fe40003f44070 */
[----:B------:R-:W-:Y:S02]  /*0d20*/  LOP3.LUT R4, R24, 0xa0, RZ, 0xfc, !PT ;  /* 0x000000a018047812 */ /* 0x000fe400078efcff */
[----:B------:R-:W-:Y:S01]  /*0d30*/  ISETP.GT.U32.AND P3, PT, R21, R14, PT ;  /* 0x0000000e1500720c */ /* 0x000fe20003f64070 */
[----:B------:R-:W-:Y:S01]  /*0d40*/  @!P5 IMAD.IADD R13, R13, 0x1, -R21 ;  /* 0x000000010d0dd824 */ /* 0x000fe200078e0a15 */
[----:B------:R-:W-:-:S07]  /*0d50*/  IABS R10, R4 ;  /* 0x00000004000a7213 */ /* 0x000fce0000000000 */
[----:B------:R-:W-:Y:S01]  /*0d60*/  @!P2 IMAD.IADD R12, R12, 0x1, -R21 ;  /* 0x000000010c0ca824 */ /* 0x000fe200078e0a15 */
[----:B------:R-:W-:Y:S01]  /*0d70*/  ISETP.GE.AND P0, PT, R11, RZ, PT ;  /* 0x000000ff0b00720c */ /* 0x000fe20003f06270 */
[----:B------:R-:W-:Y:S01]  /*0d80*/  @!P1 IMAD.MOV R15, RZ, RZ, -R15 ;  /* 0x000000ffff0f9224 */ /* 0x000fe200078e0a0f */
[----:B------:R-:W-:Y:S02]  /*0d90*/  IABS R11, R11 ;  /* 0x0000000b000b7213 */ /* 0x000fe40000000000 */
[C---:B------:R-:W-:Y:S02]  /*0da0*/  ISETP.GT.U32.AND P2, PT, R21.reuse, R12, PT ;  /* 0x0000000c1500720c */ /* 0x040fe40003f44070 */
[----:B------:R-:W-:Y:S01]  /*0db0*/  IABS R27, c[0x0][0x178] ;  /* 0x00005e00001b7a13 */ /* 0x000fe20000000000 */
[----:B------:R-:W-:Y:S01]  /*0dc0*/  IMAD.HI.U32 R2, R26, R10, RZ ;  /* 0x0000000a1a027227 */ /* 0x000fe200078e00ff */
[----:B------:R-:W-:Y:S01]  /*0dd0*/  ISETP.GE.AND P1, PT, R0, RZ, PT ;  /* 0x000000ff0000720c */ /* 0x000fe20003f26270 */
[----:B------:R0:W-:Y:S01]  /*0de0*/  STL [R1+0x314], R5 ;  /* 0x0003140501007387 */ /* 0x0001e20000100800 */
[----:B------:R-:W-:Y:S01]  /*0df0*/  ISETP.GT.U32.AND P5, PT, R21, R13, PT ;  /* 0x0000000d1500720c */ /* 0x000fe20003fa4070 */
[----:B------:R-:W1:Y:S01]  /*0e00*/  I2F.RP R6, R27 ;  /* 0x0000001b00067306 */ /* 0x000e620000209400 */
[----:B------:R-:W-:-:S02]  /*0e10*/  IMAD.MOV R2, RZ, RZ, -R2 ;  /* 0x000000ffff027224 */ /* 0x000fc400078e0a02 */
[----:B------:R-:W-:Y:S02]  /*0e20*/  @!P3 IMAD.IADD R14, R14, 0x1, -R21 ;  /* 0x000000010e0eb824 */ /* 0x000fe400078e0a15 */
[----:B0-----:R-:W-:-:S04]  /*0e30*/  IMAD.HI.U32 R5, R26, R11, RZ ;  /* 0x0000000b1a057227 */ /* 0x001fc800078e00ff */
[----:B------:R-:W-:Y:S02]  /*0e40*/  IMAD.MOV R5, RZ, RZ, -R5 ;  /* 0x000000ffff057224 */ /* 0x000fe400078e0a05 */
[C---:B------:R-:W-:Y:S02]  /*0e50*/  IMAD R10, R21.reuse, R2, R10 ;  /* 0x00000002150a7224 */ /* 0x040fe400078e020a */
[----:B------:R-:W-:Y:S01]  /*0e60*/  @!P2 IMAD.IADD R12, R12, 0x1, -R21 ;  /* 0x000000010c0ca824 */ /* 0x000fe200078e0a15 */
[C---:B------:R-:W-:Y:S01]  /*0e70*/  ISETP.GT.U32.AND P3, PT, R21.reuse, R14, PT ;  /* 0x0000000e1500720c */ /* 0x040fe20003f64070 */
[C---:B------:R-:W-:Y:S02]  /*0e80*/  IMAD R11, R21.reuse, R5, R11 ;  /* 0x00000005150b7224 */ /* 0x040fe400078e020b */
[----:B------:R-:W-:Y:S01]  /*0e90*/  @!P1 IMAD.MOV R12, RZ, RZ, -R12 ;  /* 0x000000ffff0c9224 */ /* 0x000fe200078e0a0c */
[----:B------:R-:W-:Y:S01]  /*0ea0*/  ISETP.GT.U32.AND P1, PT, R21, R10, PT ;  /* 0x0000000a1500720c */ /* 0x000fe20003f24070 */
[----:B------:R-:W-:Y:S01]  /*0eb0*/  @!P5 IMAD.IADD R13, R13, 0x1, -R21 ;  /* 0x000000010d0dd824 */ /* 0x000fe200078e0a15 */
[----:B------:R-:W-:Y:S01]  /*0ec0*/  ISETP.GT.U32.AND P5, PT, R21, R11, PT ;  /* 0x0000000b1500720c */ /* 0x000fe20003fa4070 */
[----:B-1----:R-:W0:Y:S01]  /*0ed0*/  MUFU.RCP R0, R6 ;  /* 0x0000000600007308 */ /* 0x002e220000001000 */
[----:B------:R-:W-:-:S02]  /*0ee0*/  LOP3.LUT R8, R24, 0x80, RZ, 0xfc, !PT ;  /* 0x0000008018087812 */ /* 0x000fc400078efcff */
[----:B------:R-:W-:-:S03]  /*0ef0*/  IADD3 R9, R17, 0x90, RZ ;  /* 0x0000009011097810 */ /* 0x000fc60007ffe0ff */
[--C-:B------:R-:W-:Y:S01]  /*0f00*/  @!P3 IMAD.IADD R14, R14, 0x1, -R21.reuse ;  /* 0x000000010e0eb824 */ /* 0x100fe200078e0a15 */
[----:B------:R-:W-:Y:S02]  /*0f10*/  ISETP.GE.AND P2, PT, R8, RZ, PT ;  /* 0x000000ff0800720c */ /* 0x000fe40003f46270 */
[----:B------:R-:W-:Y:S01]  /*0f20*/  IABS R8, R8 ;  /* 0x0000000800087213 */ /* 0x000fe20000000000 */
[--C-:B------:R-:W-:Y:S02]  /*0f30*/  @!P1 IMAD.IADD R10, R10, 0x1, -R21.reuse ;  /* 0x000000010a0a9824 */ /* 0x100fe400078e0a15 */
[----:B------:R-:W-:Y:S01]  /*0f40*/  @!P6 IMAD.MOV R14, RZ, RZ, -R14 ;  /* 0x000000ffff0ee224 */ /* 0x000fe200078e0a0e */
[----:B------:R-:W-:Y:S01]  /*0f50*/  ISETP.GE.AND P6, PT, R9, RZ, PT ;  /* 0x000000ff0900720c */ /* 0x000fe20003fc6270 */
[----:B------:R-:W-:Y:S01]  /*0f60*/  @!P5 IMAD.IADD R11, R11, 0x1, -R21 ;  /* 0x000000010b0bd824 */ /* 0x000fe200078e0a15 */
[----:B------:R-:W-:Y:S01]  /*0f70*/  IABS R9, R9 ;  /* 0x0000000900097213 */ /* 0x000fe20000000000 */
[----:B------:R-:W-:Y:S01]  /*0f80*/  IMAD.HI.U32 R19, R26, R8, RZ ;  /* 0x000000081a137227 */ /* 0x000fe200078e00ff */
[----:B------:R-:W-:-:S02]  /*0f90*/  ISETP.GT.U32.AND P1, PT, R21, R10, PT ;  /* 0x0000000a1500720c */ /* 0x000fc40003f24070 */
[----:B------:R-:W-:Y:S01]  /*0fa0*/  ISETP.GT.U32.AND P5, PT, R21, R11, PT ;  /* 0x0000000b1500720c */ /* 0x000fe20003fa4070 */
[----:B------:R-:W-:Y:S01]  /*0fb0*/  IMAD.HI.U32 R2, R26, R9, RZ ;  /* 0x000000091a027227 */ /* 0x000fe200078e00ff */
[----:B0-----:R-:W-:-:S03]  /*0fc0*/  IADD3 R0, R0, 0xffffffe, RZ ;  /* 0x0ffffffe00007810 */ /* 0x001fc60007ffe0ff */
[----:B------:R-:W-:Y:S01]  /*0fd0*/  IMAD.MOV R19, RZ, RZ, -R19 ;  /* 0x000000ffff137224 */ /* 0x000fe200078e0a13 */
[----:B------:R-:W0:Y:S01]  /*0fe0*/  F2I.FTZ.U32.TRUNC.NTZ R5, R0 ;  /* 0x0000000000057305 */ /* 0x000e22000021f000 */
[----:B------:R-:W-:Y:S01]  /*0ff0*/  IMAD.MOV R2, RZ, RZ, -R2 ;  /* 0x000000ffff027224 */ /* 0x000fe200078e0a02 */
[----:B------:R-:W-:Y:S01]  /*1000*/  LOP3.LUT R18, R24, 0x60, RZ, 0xfc, !PT ;  /* 0x0000006018127812 */ /* 0x000fe200078efcff */
[C---:B------:R-:W-:Y:S02]  /*1010*/  IMAD R8, R21.reuse, R19, R8 ;  /* 0x0000001315087224 */ /* 0x040fe400078e0208 */
[C---:B------:R-:W-:Y:S01]  /*1020*/  IMAD R9, R21.reuse, R2, R9 ;  /* 0x0000000215097224 */ /* 0x040fe200078e0209 */
[----:B------:R-:W-:Y:S01]  /*1030*/  IABS R6, R18 ;  /* 0x0000001200067213 */ /* 0x000fe20000000000 */
[--C-:B------:R-:W-:Y:S01]  /*1040*/  @!P1 IMAD.IADD R10, R10, 0x1, -R21.reuse ;  /* 0x000000010a0a9824 */ /* 0x100fe200078e0a15 */
[----:B------:R-:W-:Y:S01]  /*1050*/  ISETP.GT.U32.AND P1, PT, R21, R8, PT ;  /* 0x000000081500720c */ /* 0x000fe20003f24070 */
[----:B------:R-:W-:Y:S01]  /*1060*/  @!P5 IMAD.IADD R11, R11, 0x1, -R21 ;  /* 0x000000010b0bd824 */ /* 0x000fe200078e0a15 */
[----:B------:R-:W-:Y:S01]  /*1070*/  ISETP.GT.U32.AND P5, PT, R21, R9, PT ;  /* 0x000000091500720c */ /* 0x000fe20003fa4070 */
[----:B------:R-:W-:Y:S01]  /*1080*/  IMAD.HI.U32 R2, R26, R6, RZ ;  /* 0x000000061a027227 */ /* 0x000fe200078e00ff */
[----:B------:R-:W-:-:S03]  /*1090*/  IADD3 R7, R17, 0x70, RZ ;  /* 0x0000007011077810 */ /* 0x000fc60007ffe0ff */
[----:B------:R-:W-:Y:S02]  /*10a0*/  IMAD.MOV R2, RZ, RZ, -R2 ;  /* 0x000000ffff027224 */ /* 0x000fe400078e0a02 */
[----:B0-----:R-:W-:Y:S01]  /*10b0*/  IMAD.MOV R0, RZ, RZ, -R5 ;  /* 0x000000ffff007224 */ /* 0x001fe200078e0a05 */
[----:B------:R-:W-:Y:S01]  /*10c0*/  ISETP.GE.AND P3, PT, R4, RZ, PT ;  /* 0x000000ff0400720c */ /* 0x000fe20003f66270 */
[----:B------:R-:W-:Y:S02]  /*10d0*/  IMAD.MOV.U32 R4, RZ, RZ, RZ ;  /* 0x000000ffff047224 */ /* 0x000fe400078e00ff */
[----:B------:R-:W-:Y:S02]  /*10e0*/  IMAD R0, R0, R27, RZ ;  /* 0x0000001b00007224 */ /* 0x000fe400078e02ff */
[----:B------:R-:W-:Y:S01]  /*10f0*/  IMAD R6, R21, R2, R6 ;  /* 0x0000000215067224 */ /* 0x000fe200078e0206 */
[----:B------:R-:W-:Y:S01]  /*1100*/  IADD3 R2, R17, 0x50, RZ ;  /* 0x0000005011027810 */ /* 0x000fe20007ffe0ff */
[----:B------:R-:W-:-:S02]  /*1110*/  @!P1 IMAD.IADD R8, R8, 0x1, -R21 ;  /* 0x0000000108089824 */ /* 0x000fc400078e0a15 */
[----:B------:R-:W-:Y:S01]  /*1120*/  @!P4 IMAD.MOV R13, RZ, RZ, -R13 ;  /* 0x000000ffff0dc224 */ /* 0x000fe200078e0a0d */
[----:B------:R-:W-:Y:S01]  /*1130*/  ISETP.GE.AND P4, PT, R7, RZ, PT ;  /* 0x000000ff0700720c */ /* 0x000fe20003f86270 */
[----:B------:R-:W-:Y:S01]  /*1140*/  @!P5 IMAD.IADD R9, R9, 0x1, -R21 ;  /* 0x000000010909d824 */ /* 0x000fe200078e0a15 */
[----:B------:R-:W-:Y:S01]  /*1150*/  IABS R7, R7 ;  /* 0x0000000700077213 */ /* 0x000fe20000000000 */
[----:B------:R-:W-:Y:S01]  /*1160*/  IMAD.HI.U32 R0, R5, R0, R4 ;  /* 0x0000000005007227 */ /* 0x000fe200078e0004 */
[----:B------:R-:W-:Y:S02]  /*1170*/  IABS R5, R2 ;  /* 0x0000000200057213 */ /* 0x000fe40000000000 */
[C---:B------:R-:W-:Y:S01]  /*1180*/  ISETP.GT.U32.AND P1, PT, R21.reuse, R8, PT ;  /* 0x000000081500720c */ /* 0x040fe20003f24070 */
[----:B------:R-:W-:Y:S01]  /*1190*/  IMAD.HI.U32 R16, R26, R7, RZ ;  /* 0x000000071a107227 */ /* 0x000fe200078e00ff */
[----:B------:R-:W-:-:S03]  /*11a0*/  ISETP.GT.U32.AND P5, PT, R21, R9, PT ;  /* 0x000000091500720c */ /* 0x000fc60003fa4070 */
[----:B------:R-:W-:-:S04]  /*11b0*/  IMAD.HI.U32 R20, R26, R5, RZ ;  /* 0x000000051a147227 */ /* 0x000fc800078e00ff */
[----:B------:R-:W-:Y:S02]  /*11c0*/  IMAD.MOV R16, RZ, RZ, -R16 ;  /* 0x000000ffff107224 */ /* 0x000fe400078e0a10 */
[----:B------:R-:W-:Y:S02]  /*11d0*/  IMAD.MOV R20, RZ, RZ, -R20 ;  /* 0x000000ffff147224 */ /* 0x000fe400078e0a14 */
[C---:B------:R-:W-:Y:S02]  /*11e0*/  IMAD R7, R21.reuse, R16, R7 ;  /* 0x0000001015077224 */ /* 0x040fe400078e0207 */
[C---:B------:R-:W-:Y:S02]  /*11f0*/  IMAD R5, R21.reuse, R20, R5 ;  /* 0x0000001415057224 */ /* 0x040fe400078e0205 */
[--C-:B------:R-:W-:Y:S01]  /*1200*/  @!P1 IMAD.IADD R8, R8, 0x1, -R21.reuse ;  /* 0x0000000108089824 */ /* 0x100fe200078e0a15 */
[----:B------:R-:W-:Y:S01]  /*1210*/  ISETP.GT.U32.AND P1, PT, R21, R6, PT ;  /* 0x000000061500720c */ /* 0x000fe20003f24070 */
[----:B------:R-:W-:Y:S01]  /*1220*/  @!P5 IMAD.IADD R9, R9, 0x1, -R21 ;  /* 0x000000010909d824 */ /* 0x000fe200078e0a15 */
[----:B------:R-:W-:Y:S01]  /*1230*/  LOP3.LUT R22, R24, 0x40, RZ, 0xfc, !PT ;  /* 0x0000004018167812 */ /* 0x000fe200078efcff */
[----:B------:R-:W-:Y:S01]  /*1240*/  @!P2 IMAD.MOV R8, RZ, RZ, -R8 ;  /* 0x000000ffff08a224 */ /* 0x000fe200078e0a08 */
[----:B------:R-:W-:-:S02]  /*1250*/  ISETP.GT.U32.AND P5, PT, R21, R7, PT ;  /* 0x000000071500720c */ /* 0x000fc40003fa4070 */
[----:B------:R-:W-:Y:S02]  /*1260*/  ISETP.GT.U32.AND P2, PT, R21, R5, PT ;  /* 0x000000051500720c */ /* 0x000fe40003f44070 */
[----:B------:R-:W-:Y:S02]  /*1270*/  IABS R4, R22 ;  /* 0x0000001600047213 */ /* 0x000fe40000000000 */
[C---:B------:R-:W-:Y:S02]  /*1280*/  IADD3 R19, R17.reuse, 0x30, RZ ;  /* 0x0000003011137810 */ /* 0x040fe40007ffe0ff */
[----:B------:R-:W-:Y:S01]  /*1290*/  IADD3 R17, R17, 0x10, RZ ;  /* 0x0000001011117810 */ /* 0x000fe20007ffe0ff */
[----:B------:R-:W-:-:S04]  /*12a0*/  IMAD.HI.U32 R16, R26, R4, RZ ;  /* 0x000000041a107227 */ /* 0x000fc800078e00ff */
[----:B------:R-:W-:Y:S01]  /*12b0*/  @!P3 IMAD.MOV R10, RZ, RZ, -R10 ;  /* 0x000000ffff0ab224 */ /* 0x000fe200078e0a0a */
[----:B------:R-:W-:Y:S01]  /*12c0*/  ISETP.GE.AND P3, PT, R19, RZ, PT ;  /* 0x000000ff1300720c */ /* 0x000fe20003f66270 */
[----:B------:R-:W-:Y:S01]  /*12d0*/  @!P6 IMAD.MOV R9, RZ, RZ, -R9 ;  /* 0x000000ffff09e224 */ /* 0x000fe200078e0a09 */
[----:B------:R-:W-:Y:S01]  /*12e0*/  ISETP.GE.AND P6, PT, R17, RZ, PT ;  /* 0x000000ff1100720c */ /* 0x000fe20003fc6270 */
[--C-:B------:R-:W-:Y:S01]  /*12f0*/  @!P1 IMAD.IADD R6, R6, 0x1, -R21.reuse ;  /* 0x0000000106069824 */ /* 0x100fe200078e0a15 */
[----:B------:R-:W-:Y:S01]  /*1300*/  IABS R19, R19 ;  /* 0x0000001300137213 */ /* 0x000fe20000000000 */
[----:B------:R-:W-:Y:S01]  /*1310*/  IMAD.MOV R16, RZ, RZ, -R16 ;  /* 0x000000ffff107224 */ /* 0x000fe200078e0a10 */
[----:B------:R-:W-:Y:S01]  /*1320*/  IABS R17, R17 ;  /* 0x0000001100117213 */ /* 0x000fe20000000000 */
[----:B------:R-:W-:Y:S02]  /*1330*/  @!P5 IMAD.IADD R7, R7, 0x1, -R21 ;  /* 0x000000010707d824 */ /* 0x000fe400078e0a15 */
[----:B------:R-:W-:Y:S01]  /*1340*/  @!P0 IMAD.MOV R11, RZ, RZ, -R11 ;  /* 0x000000ffff0b8224 */ /* 0x000fe200078e0a0b */
[----:B------:R-:W-:Y:S01]  /*1350*/  ISETP.GE.AND P0, PT, R2, RZ, PT ;  /* 0x000000ff0200720c */ /* 0x000fe20003f06270 */
[----:B------:R-:W-:Y:S01]  /*1360*/  @!P2 IMAD.IADD R5, R5, 0x1, -R21 ;  /* 0x000000010505a824 */ /* 0x000fe200078e0a15 */
[C---:B------:R-:W-:Y:S01]  /*1370*/  ISETP.GT.U32.AND P2, PT, R21.reuse, R6, PT ;  /* 0x000000061500720c */ /* 0x040fe20003f44070 */
[C---:B------:R-:W-:Y:S01]  /*1380*/  IMAD R4, R21.reuse, R16, R4 ;  /* 0x0000001015047224 */ /* 0x040fe200078e0204 */
[----:B------:R-:W-:Y:S01]  /*1390*/  ISETP.GT.U32.AND P5, PT, R21, R7, PT ;  /* 0x000000071500720c */ /* 0x000fe20003fa4070 */
[----:B------:R-:W-:-:S04]  /*13a0*/  IMAD.HI.U32 R2, R26, R19, RZ ;  /* 0x000000131a027227 */ /* 0x000fc800078e00ff */
[----:B------:R-:W-:-:S04]  /*13b0*/  IMAD.HI.U32 R16, R26, R17, RZ ;  /* 0x000000111a107227 */ /* 0x000fc800078e00ff */
[----:B------:R-:W-:Y:S02]  /*13c0*/  IMAD.MOV R2, RZ, RZ, -R2 ;  /* 0x000000ffff027224 */ /* 0x000fe400078e0a02 */
[----:B------:R-:W-:Y:S02]  /*13d0*/  IMAD.MOV R20, RZ, RZ, -R16 ;  /* 0x000000ffff147224 */ /* 0x000fe400078e0a10 */
[C---:B------:R-:W-:Y:S02]  /*13e0*/  IMAD R19, R21.reuse, R2, R19 ;  /* 0x0000000215137224 */ /* 0x040fe400078e0213 */
[----:B------:R-:W-:Y:S02]  /*13f0*/  IMAD R17, R21, R20, R17 ;  /* 0x0000001415117224 */ /* 0x000fe400078e0211 */
[--C-:B------:R-:W-:Y:S02]  /*1400*/  @!P2 IMAD.IADD R6, R6, 0x1, -R21.reuse ;  /* 0x000000010606a824 */ /* 0x100fe400078e0a15 */
[----:B------:R-:W-:Y:S01]  /*1410*/  @!P5 IMAD.IADD R7, R7, 0x1, -R21 ;  /* 0x000000010707d824 */ /* 0x000fe200078e0a15 */
[----:B------:R-:W-:-:S02]  /*1420*/  ISETP.GT.U32.AND P2, PT, R21, R17, PT ;  /* 0x000000111500720c */ /* 0x000fc40003f44070 */
[----:B------:R-:W-:Y:S01]  /*1430*/  LOP3.LUT R16, R24, 0x20, RZ, 0xfc, !PT ;  /* 0x0000002018107812 */ /* 0x000fe200078efcff */
[----:B------:R-:W-:Y:S01]  /*1440*/  @!P4 IMAD.MOV R7, RZ, RZ, -R7 ;  /* 0x000000ffff07c224 */ /* 0x000fe200078e0a07 */
[----:B------:R-:W-:Y:S02]  /*1450*/  ISETP.GT.U32.AND P4, PT, R21, R5, PT ;  /* 0x000000051500720c */ /* 0x000fe40003f84070 */
[----:B------:R-:W-:Y:S02]  /*1460*/  IABS R25, R16 ;  /* 0x0000001000197213 */ /* 0x000fe40000000000 */
[----:B--2---:R-:W-:-:S05]  /*1470*/  IABS R2, R3 ;  /* 0x0000000300027213 */ /* 0x004fca0000000000 */
[----:B------:R-:W-:-:S04]  /*1480*/  IMAD.HI.U32 R0, R0, R2, RZ ;  /* 0x0000000200007227 */ /* 0x000fc800078e00ff */
[----:B------:R-:W-:-:S04]  /*1490*/  IMAD.MOV R0, RZ, RZ, -R0 ;  /* 0x000000ffff007224 */ /* 0x000fc800078e0a00 */
[----:B------:R-:W-:Y:S02]  /*14a0*/  IMAD R2, R27, R0, R2 ;  /* 0x000000001b027224 */ /* 0x000fe400078e0202 */
[----:B------:R-:W-:-:S04]  /*14b0*/  IMAD.HI.U32 R23, R26, R25, RZ ;  /* 0x000000191a177227 */ /* 0x000fc800078e00ff */
[----:B------:R-:W-:Y:S01]  /*14c0*/  @!P2 IMAD.IADD R17, R17, 0x1, -R21 ;  /* 0x000000011111a824 */ /* 0x000fe200078e0a15 */
[----:B------:R-:W-:Y:S01]  /*14d0*/  ISETP.GT.U32.AND P2, PT, R27, R2, PT ;  /* 0x000000021b00720c */ /* 0x000fe20003f44070 */
[----:B------:R-:W-:Y:S02]  /*14e0*/  IMAD.MOV R23, RZ, RZ, -R23 ;  /* 0x000000ffff177224 */ /* 0x000fe400078e0a17 */
[----:B------:R-:W-:Y:S01]  /*14f0*/  @!P4 IMAD.IADD R5, R5, 0x1, -R21 ;  /* 0x000000010505c824 */ /* 0x000fe200078e0a15 */
[----:B------:R-:W-:Y:S01]  /*1500*/  ISETP.GE.AND P4, PT, R18, RZ, PT ;  /* 0x000000ff1200720c */ /* 0x000fe20003f86270 */
[----:B------:R-:W-:Y:S02]  /*1510*/  IMAD R18, R21, R23, R25 ;  /* 0x0000001715127224 */ /* 0x000fe400078e0219 */
[----:B------:R-:W-:-:S05]  /*1520*/  IMAD.SHL.U32 R25, R29, 0x2, RZ ;  /* 0x000000021d197824 */ /* 0x000fca00078e00ff */
[----:B------:R0:W-:Y:S01]  /*1530*/  STL [R1+0x384], R25 ;  /* 0x0003841901007387 */ /* 0x0001e20000100800 */
[----:B------:R-:W-:-:S03]  /*1540*/  @!P2 IMAD.IADD R2, R2, 0x1, -R27 ;  /* 0x000000010202a824 */ /* 0x000fc600078e0a1b */
[----:B------:R-:W2:Y:S01]  /*1550*/  LDL R27, [R1+0x384] ;  /* 0x00038400011b7983 */ /* 0x000ea20000100800 */
[C---:B------:R-:W-:Y:S02]  /*1560*/  ISETP.GT.U32.AND P5, PT, R21.reuse, R4, PT ;  /* 0x000000041500720c */ /* 0x040fe40003fa4070 */
[----:B------:R-:W-:Y:S02]  /*1570*/  IABS R20, R24 ;  /* 0x0000001800147213 */ /* 0x000fe40000000000 */
[----:B------:R-:W-:-:S03]  /*1580*/  ISETP.GT.U32.AND P1, PT, R21, R19, PT ;  /* 0x000000131500720c */ /* 0x000fc60003f24070 */
[----:B------:R-:W-:-:S06]  /*1590*/  IMAD.HI.U32 R26, R26, R20, RZ ;  /* 0x000000141a1a7227 */ /* 0x000fcc00078e00ff */
[----:B------:R-:W-:-:S05]  /*15a0*/  @!P5 IMAD.IADD R4, R4, 0x1, -R21 ;  /* 0x000000010404d824 */ /* 0x000fca00078e0a15 */
[----:B------:R-:W-:Y:S01]  /*15b0*/  ISETP.GT.U32.AND P5, PT, R21, R4, PT ;  /* 0x000000041500720c */ /* 0x000fe20003fa4070 */
[----:B------:R-:W-:Y:S02]  /*15c0*/  IMAD.MOV R26, RZ, RZ, -R26 ;  /* 0x000000ffff1a7224 */ /* 0x000fe400078e0a1a */
[----:B------:R-:W-:Y:S02]  /*15d0*/  @!P1 IMAD.IADD R19, R19, 0x1, -R21 ;  /* 0x0000000113139824 */ /* 0x000fe400078e0a15 */
[----:B------:R-:W-:-:S03]  /*15e0*/  IMAD R20, R21, R26, R20 ;  /* 0x0000001a15147224 */ /* 0x000fc600078e0214 */
[----:B------:R-:W-:-:S05]  /*15f0*/  ISETP.GT.U32.AND P1, PT, R21, R19, PT ;  /* 0x000000131500720c */ /* 0x000fca0003f24070 */
[----:B------:R-:W-:Y:S01]  /*1600*/  @!P5 IMAD.IADD R4, R4, 0x1, -R21 ;  /* 0x000000010404d824 */ /* 0x000fe200078e0a15 */
[----:B------:R-:W-:-:S07]  /*1610*/  ISETP.GT.U32.AND P5, PT, R21, R20, PT ;  /* 0x000000141500720c */ /* 0x000fce0003fa4070 */
[----:B------:R-:W-:Y:S01]  /*1620*/  @!P1 IMAD.IADD R19, R19, 0x1, -R21 ;  /* 0x0000000113139824 */ /* 0x000fe200078e0a15 */
[----:B------:R-:W-:-:S05]  /*1630*/  ISETP.GT.U32.AND P1, PT, R21, R18, PT ;  /* 0x000000121500720c */ /* 0x000fca0003f24070 */
[----:B------:R-:W-:Y:S01]  /*1640*/  @!P5 IMAD.IADD R20, R20, 0x1, -R21 ;  /* 0x000000011414d824 */ /* 0x000fe200078e0a15 */
[----:B------:R-:W-:-:S07]  /*1650*/  ISETP.GT.U32.AND P5, PT, R21, R17, PT ;  /* 0x000000111500720c */ /* 0x000fce0003fa4070 */
[----:B------:R-:W-:Y:S01]  /*1660*/  @!P1 IMAD.IADD R18, R18, 0x1, -R21 ;  /* 0x0000000112129824 */ /* 0x000fe200078e0a15 */
[----:B------:R-:W-:-:S05]  /*1670*/  ISETP.GT.U32.AND P1, PT, R21, R20, PT ;  /* 0x000000141500720c */ /* 0x000fca0003f24070 */
[----:B------:R-:W-:Y:S01]  /*1680*/  @!P5 IMAD.IADD R17, R17, 0x1, -R21 ;  /* 0x000000011111d824 */ /* 0x000fe200078e0a15 */
[----:B------:R-:W-:Y:S02]  /*1690*/  ISETP.GE.AND P5, PT, R24, RZ, PT ;  /* 0x000000ff1800720c */ /* 0x000fe40003fa6270 */
[----:B------:R-:W1:Y:S01]  /*16a0*/  S2R R24, SR_TID.X ;  /* 0x0000000000187919 */ /* 0x000e620000002100 */
[----:B------:R-:W-:-:S04]  /*16b0*/  IMAD.SHL.U32 R0, R28, 0x2, RZ ;  /* 0x000000021c007824 */ /* 0x000fc800078e00ff */
[----:B------:R-:W-:Y:S01]  /*16c0*/  @!P1 IMAD.IADD R20, R20, 0x1, -R21 ;  /* 0x0000000114149824 */ /* 0x000fe200078e0a15 */
[----:B------:R-:W-:Y:S01]  /*16d0*/  ISETP.GE.AND P1, PT, R22, RZ, PT ;  /* 0x000000ff1600720c */ /* 0x000fe20003f26270 */
[C---:B------:R-:W-:Y:S01]  /*16e0*/  IMAD.SHL.U32 R26, R29.reuse, 0x8, RZ ;  /* 0x000000081d1a7824 */ /* 0x040fe200078e00ff */
[----:B------:R-:W-:Y:S01]  /*16f0*/  SHF.R.U32.HI R23, RZ, 0x2, R29 ;  /* 0x00000002ff177819 */ /* 0x000fe2000001161d */
[C---:B------:R-:W-:Y:S01]  /*1700*/  IMAD.SHL.U32 R28, R29.reuse, 0x10, RZ ;  /* 0x000000101d1c7824 */ /* 0x040fe200078e00ff */
[----:B0-----:R-:W-:Y:S02]  /*1710*/  LOP3.LUT R25, R29, 0x7, RZ, 0xc0, !PT ;  /* 0x000000071d197812 */ /* 0x001fe400078ec0ff */
[----:B------:R-:W-:Y:S02]  /*1720*/  LOP3.LUT R0, R0, 0x30, R23, 0x78, !PT ;  /* 0x0000003000007812 */ /* 0x000fe400078e7817 */
[----:B------:R-:W-:-:S05]  /*1730*/  LOP3.LUT R29, R23, 0x60, RZ, 0xc0, !PT ;  /* 0x00000060171d7812 */ /* 0x000fca00078ec0ff */
[----:B------:R-:W-:Y:S01]  /*1740*/  @!P1 IMAD.MOV R4, RZ, RZ, -R4 ;  /* 0x000000ffff049224 */ /* 0x000fe200078e0a04 */
[----:B------:R-:W-:Y:S02]  /*1750*/  ISETP.GE.AND P1, PT, R3, RZ, PT ;  /* 0x000000ff0300720c */ /* 0x000fe40003f26270 */
[----:B--2---:R-:W-:Y:S01]  /*1760*/  LOP3.LUT R23, R26, 0x30, R27, 0x48, !PT ;  /* 0x000000301a177812 */ /* 0x004fe200078e481b */
[----:B-1----:R-:W-:-:S05]  /*1770*/  IMAD.SHL.U32 R26, R24, 0x100, RZ ;  /* 0x00000100181a7824 */ /* 0x002fca00078e00ff */
[----:B------:R0:W-:Y:S04]  /*1780*/  STL [R1+0x38c], R26 ;  /* 0x00038c1a01007387 */ /* 0x0001e80000100800 */
[----:B------:R-:W2:Y:S04]  /*1790*/  LDL.LU R3, [R1+0x3dc] ;  /* 0x0003dc0001037983 */ /* 0x000ea80000300800 */
[----:B------:R-:W-:Y:S04]  /*17a0*/  STL [R1+0x260], RZ ;  /* 0x000260ff01007387 */ /* 0x000fe80000100800 */
        /* <DEDUP_REMOVED lines=29> */
[----:B------:R-:W-:Y:S01]  /*1980*/  STL [R1+0x1e8], RZ ;  /* 0x0001e8ff01007387 */ /* 0x000fe20000100800 */
[----:B------:R-:W-:-:S03]  /*1990*/  LOP3.LUT R28, R28, 0x600, RZ, 0xc0, !PT ;  /* 0x000006001c1c7812 */ /* 0x000fc600078ec0ff */
[----:B------:R-:W-:Y:S04]  /*19a0*/  STL [R1+0x1ec], RZ ;  /* 0x0001ecff01007387 */ /* 0x000fe80000100800 */
[----:B------:R-:W-:Y:S04]  /*19b0*/  STL [R1+0x120], RZ ;  /* 0x000120ff01007387 */ /* 0x000fe80000100800 */
[----:B------:R-:W-:Y:S04]  /*19c0*/  STL [R1+0x124], RZ ;  /* 0x000124ff01007387 */ /* 0x000fe80000100800 */
[----:B------:R-:W-:Y:S04]  /*19d0*/  STL [R1+0x128], RZ ;  /* 0x000128ff01007387 */ /* 0x000fe80000100800 */
[----:B------:R-:W-:Y:S01]  /*19e0*/  STL [R1+0x12c], RZ ;  /* 0x00012cff01007387 */ /* 0x000fe20000100800 */
[----:B------:R-:W-:-:S03]  /*19f0*/  IMAD R28, R25, 0x40, R28 ;  /* 0x00000040191c7824 */ /* 0x000fc600078e021c */
[----:B------:R-:W-:Y:S01]  /*1a00*/  STL [R1+0x110], RZ ;  /* 0x000110ff01007387 */ /* 0x000fe20000100800 */
[----:B------:R-:W-:-:S03]  /*1a10*/  IMAD R25, R25, 0x210, RZ ;  /* 0x0000021019197824 */ /* 0x000fc600078e02ff */
[----:B------:R-:W-:Y:S01]  /*1a20*/  STL [R1+0x114], RZ ;  /* 0x000114ff01007387 */ /* 0x000fe20000100800 */
[----:B------:R-:W-:-:S03]  /*1a30*/  LOP3.LUT R29, R29, 0x10, R27, 0xf8, !PT ;  /* 0x000000101d1d7812 */ /* 0x000fc600078ef81b */
[----:B------:R-:W-:Y:S04]  /*1a40*/  STL [R1+0x118], RZ ;  /* 0x000118ff01007387 */ /* 0x000fe80000100800 */
[----:B------:R-:W-:Y:S04]  /*1a50*/  STL [R1+0x11c], RZ ;  /* 0x00011cff01007387 */ /* 0x000fe80000100800 */
[----:B------:R-:W-:Y:S04]  /*1a60*/  STL [R1+0x150], RZ ;  /* 0x000150ff01007387 */ /* 0x000fe80000100800 */
[----:B------:R-:W-:Y:S01]  /*1a70*/  STL [R1+0x154], RZ ;  /* 0x000154ff01007387 */ /* 0x000fe20000100800 */
[----:B------:R-:W-:-:S03]  /*1a80*/  LOP3.LUT R29, R25, R29, RZ, 0x3c, !PT ;  /* 0x0000001d191d7212 */ /* 0x000fc600078e3cff */
[----:B------:R-:W-:Y:S04]  /*1a90*/  STL [R1+0x158], RZ ;  /* 0x000158ff01007387 */ /* 0x000fe80000100800 */
[----:B------:R-:W-:Y:S04]  /*1aa0*/  STL [R1+0x15c], RZ ;  /* 0x00015cff01007387 */ /* 0x000fe80000100800 */
[----:B------:R-:W-:Y:S04]  /*1ab0*/  STL [R1+0x170], RZ ;  /* 0x000170ff01007387 */ /* 0x000fe80000100800 */
[----:B------:R-:W-:Y:S04]  /*1ac0*/  STL [R1+0x174], RZ ;  /* 0x000174ff01007387 */ /* 0x000fe80000100800 */
[----:B------:R-:W1:Y:S04]  /*1ad0*/  S2R R25, SR_TID.X ;  /* 0x0000000000197919 */ /* 0x000e680000002100 */
[----:B------:R-:W-:Y:S01]  /*1ae0*/  STL [R1+0x178], RZ ;  /* 0x000178ff01007387 */ /* 0x000fe20000100800 */
[----:B------:R-:W-:-:S03]  /*1af0*/  ISETP.GT.U32.AND P2, PT, R21, R18, PT ;  /* 0x000000121500720c */ /* 0x000fc60003f44070 */
        /* <DEDUP_REMOVED lines=13> */
[----:B------:R-:W-:-:S03]  /*1bd0*/  @!P2 IMAD.IADD R18, R18, 0x1, -R21 ;  /* 0x000000011212a824 */ /* 0x000fc600078e0a15 */
[----:B------:R-:W-:Y:S01]  /*1be0*/  STL [R1+0x1c0], RZ ;  /* 0x0001c0ff01007387 */ /* 0x000fe20000100800 */
[----:B------:R-:W-:-:S03]  /*1bf0*/  ISETP.GE.AND P2, PT, R16, RZ, PT ;  /* 0x000000ff1000720c */ /* 0x000fc60003f46270 */
[----:B------:R-:W-:Y:S04]  /*1c00*/  STL [R1+0x1c4], RZ ;  /* 0x0001c4ff01007387 */ /* 0x000fe80000100800 */
[----:B------:R-:W-:Y:S04]  /*1c10*/  STL [R1+0x1c8], RZ ;  /* 0x0001c8ff01007387 */ /* 0x000fe80000100800 */
[----:B------:R-:W-:Y:S04]  /*1c20*/  STL [R1+0x1cc], RZ ;  /* 0x0001ccff01007387 */ /* 0x000fe80000100800 */
[----:B------:R-:W-:Y:S04]  /*1c30*/  STL [R1+0xf0], RZ ;  /* 0x0000f0ff01007387 */ /* 0x000fe80000100800 */
[----:B------:R-:W-:Y:S01]  /*1c40*/  STL [R1+0xf4], RZ ;  /* 0x0000f4ff01007387 */ /* 0x000fe20000100800 */
[----:B------:R-:W-:-:S03]  /*1c50*/  IMAD.IADD R28, R23, 0x1, R28 ;  /* 0x00000001171c7824 */ /* 0x000fc600078e021c */
[----:B------:R-:W-:Y:S01]  /*1c60*/  STL [R1+0xf8], RZ ;  /* 0x0000f8ff01007387 */ /* 0x000fe20000100800 */
[----:B-1----:R-:W-:-:S03]  /*1c70*/  SHF.R.U32.HI R23, RZ, 0x8, R25 ;  /* 0x00000008ff177819 */ /* 0x002fc60000011619 */
[----:B------:R-:W-:Y:S04]  /*1c80*/  STL [R1+0xfc], RZ ;  /* 0x0000fcff01007387 */ /* 0x000fe80000100800 */
[----:B------:R-:W-:Y:S01]  /*1c90*/  STL [R1+0xe0], RZ ;  /* 0x0000e0ff01007387 */ /* 0x000fe20000100800 */
[----:B------:R-:W-:-:S03]  /*1ca0*/  LOP3.LUT R22, R26, 0x1000, RZ, 0xc0, !PT ;  /* 0x000010001a167812 */ /* 0x000fc600078ec0ff */
[----:B------:R-:W-:Y:S04]  /*1cb0*/  STL [R1+0xe4], RZ ;  /* 0x0000e4ff01007387 */ /* 0x000fe80000100800 */
[----:B------:R-:W-:Y:S01]  /*1cc0*/  STL [R1+0xe8], RZ ;  /* 0x0000e8ff01007387 */ /* 0x000fe20000100800 */
[----:B------:R-:W-:-:S03]  /*1cd0*/  SGXT.U32 R23, R23, 0x1 ;  /* 0x000000011717781a */ /* 0x000fc60000000000 */
[----:B------:R-:W-:Y:S04]  /*1ce0*/  STL [R1+0xec], RZ ;  /* 0x0000ecff01007387 */ /* 0x000fe80000100800 */
[----:B------:R-:W-:Y:S04]  /*1cf0*/  STL [R1+0xd0], RZ ;  /* 0x0000d0ff01007387 */ /* 0x000fe80000100800 */
[----:B------:R-:W-:Y:S01]  /*1d00*/  STL [R1+0xd4], RZ ;  /* 0x0000d4ff01007387 */ /* 0x000fe20000100800 */
[----:B------:R-:W-:-:S03]  /*1d10*/  @!P4 IMAD.MOV R6, RZ, RZ, -R6 ;  /* 0x000000ffff06c224 */ /* 0x000fc600078e0a06 */
[----:B------:R-:W-:Y:S01]  /*1d20*/  STL [R1+0xd8], RZ ;  /* 0x0000d8ff01007387 */ /* 0x000fe20000100800 */
[----:B------:R-:W-:Y:S01]  /*1d30*/  IMAD.IADD R29, R22, 0x1, R29 ;  /* 0x00000001161d7824 */ /* 0x000fe200078e021d */
[----:B------:R-:W-:Y:S02]  /*1d40*/  SHF.R.U32.HI R25, RZ, 0x8, R25 ;  /* 0x00000008ff197819 */ /* 0x000fe40000011619 */
[----:B------:R-:W-:Y:S01]  /*1d50*/  STL [R1+0xdc], RZ ;  /* 0x0000dcff01007387 */ /* 0x000fe20000100800 */
[----:B------:R-:W-:Y:S01]  /*1d60*/  @!P0 IMAD.MOV R5, RZ, RZ, -R5 ;  /* 0x000000ffff058224 */ /* 0x000fe200078e0a05 */
[----:B------:R-:W-:Y:S01]  /*1d70*/  ISETP.NE.AND P0, PT, RZ, c[0x0][0x17c], PT ;  /* 0x00005f00ff007a0c */ /* 0x000fe20003f05270 */
[----:B------:R-:W-:Y:S01]  /*1d80*/  @!P3 IMAD.MOV R19, RZ, RZ, -R19 ;  /* 0x000000ffff13b224 */ /* 0x000fe200078e0a13 */
[----:B------:R-:W-:Y:S01]  /*1d90*/  STL [R1+0xc0], RZ ;  /* 0x0000c0ff01007387 */ /* 0x000fe20000100800 */
[----:B------:R-:W-:Y:S01]  /*1da0*/  @!P6 IMAD.MOV R17, RZ, RZ, -R17 ;  /* 0x000000ffff11e224 */ /* 0x000fe200078e0a11 */
[----:B------:R-:W-:Y:S01]  /*1db0*/  LOP3.LUT R16, RZ, c[0x0][0x17c], RZ, 0x33, !PT ;  /* 0x00005f00ff107a12 */ /* 0x000fe200078e33ff */
[----:B------:R-:W-:Y:S01]  /*1dc0*/  @!P2 IMAD.MOV R18, RZ, RZ, -R18 ;  /* 0x000000ffff12a224 */ /* 0x000fe200078e0a12 */
[----:B------:R-:W-:Y:S01]  /*1dd0*/  STL [R1+0xc4], RZ ;  /* 0x0000c4ff01007387 */ /* 0x000fe20000100800 */
[----:B------:R-:W-:Y:S01]  /*1de0*/  @!P5 IMAD.MOV R20, RZ, RZ, -R20 ;  /* 0x000000ffff14d224 */ /* 0x000fe200078e0a14 */
[----:B------:R-:W-:-:S02]  /*1df0*/  LOP3.LUT R22, R23, 0x1e, RZ, 0xfc, !PT ;  /* 0x0000001e17167812 */ /* 0x000fc400078efcff */
[----:B------:R-:W-:Y:S01]  /*1e00*/  STL [R1+0xc8], RZ ;  /* 0x0000c8ff01007387 */ /* 0x000fe20000100800 */
[----:B------:R-:W-:-:S03]  /*1e10*/  LOP3.LUT R23, R23, 0x1c, RZ, 0xfc, !PT ;  /* 0x0000001c17177812 */ /* 0x000fc600078efcff */
[----:B------:R-:W-:Y:S01]  /*1e20*/  STL [R1+0xcc], RZ ;  /* 0x0000ccff01007387 */ /* 0x000fe20000100800 */
[----:B------:R-:W-:-:S03]  /*1e30*/  SGXT.U32 R25, R25, 0x1 ;  /* 0x000000011919781a */ /* 0x000fc60000000000 */
[----:B------:R-:W-:Y:S01]  /*1e40*/  STL [R1+0x100], RZ ;  /* 0x000100ff01007387 */ /* 0x000fe20000100800 */
[C---:B------:R-:W-:Y:S02]  /*1e50*/  SEL R15, R16.reuse, R15, !P0 ;  /* 0x0000000f100f7207 */ /* 0x040fe40004000000 */
[C---:B------:R-:W-:Y:S01]  /*1e60*/  SEL R14, R16.reuse, R14, !P0 ;  /* 0x0000000e100e7207 */ /* 0x040fe20004000000 */
[----:B------:R-:W-:Y:S01]  /*1e70*/  STL [R1+0x104], RZ ;  /* 0x000104ff01007387 */ /* 0x000fe20000100800 */
[C---:B------:R-:W-:Y:S02]  /*1e80*/  SEL R13, R16.reuse, R13, !P0 ;  /* 0x0000000d100d7207 */ /* 0x040fe40004000000 */
[C---:B------:R-:W-:Y:S01]  /*1e90*/  SEL R12, R16.reuse, R12, !P0 ;  /* 0x0000000c100c7207 */ /* 0x040fe20004000000 */
[----:B------:R-:W-:Y:S01]  /*1ea0*/  STL [R1+0x108], RZ ;  /* 0x000108ff01007387 */ /* 0x000fe20000100800 */
[C---:B------:R-:W-:Y:S02]  /*1eb0*/  SEL R11, R16.reuse, R11, !P0 ;  /* 0x0000000b100b7207 */ /* 0x040fe40004000000 */
[C---:B------:R-:W-:Y:S01]  /*1ec0*/  SEL R10, R16.reuse, R10, !P0 ;  /* 0x0000000a100a7207 */ /* 0x040fe20004000000 */
[----:B------:R-:W-:Y:S01]  /*1ed0*/  STL [R1+0x10c], RZ ;  /* 0x00010cff01007387 */ /* 0x000fe20000100800 */
[----:B------:R-:W-:-:S02]  /*1ee0*/  SEL R9, R16, R9, !P0 ;  /* 0x0000000910097207 */ /* 0x000fc40004000000 */
[C---:B------:R-:W-:Y:S02]  /*1ef0*/  SEL R8, R16.reuse, R8, !P0 ;  /* 0x0000000810087207 */ /* 0x040fe40004000000 */
[C---:B------:R-:W-:Y:S02]  /*1f00*/  SEL R7, R16.reuse, R7, !P0 ;  /* 0x0000000710077207 */ /* 0x040fe40004000000 */
[C---:B------:R-:W-:Y:S02]  /*1f10*/  SEL R6, R16.reuse, R6, !P0 ;  /* 0x0000000610067207 */ /* 0x040fe40004000000 */
[C---:B------:R-:W-:Y:S02]  /*1f20*/  SEL R5, R16.reuse, R5, !P0 ;  /* 0x0000000510057207 */ /* 0x040fe40004000000 */
[C---:B------:R-:W-:Y:S02]  /*1f30*/  SEL R4, R16.reuse, R4, !P0 ;  /* 0x0000000410047207 */ /* 0x040fe40004000000 */
[----:B------:R-:W-:-:S02]  /*1f40*/  SEL R19, R16, R19, !P0 ;  /* 0x0000001310137207 */ /* 0x000fc40004000000 */
[C---:B------:R-:W-:Y:S02]  /*1f50*/  SEL R17, R16.reuse, R17, !P0 ;  /* 0x0000001110117207 */ /* 0x040fe40004000000 */
[----:B------:R-:W-:Y:S01]  /*1f60*/  SEL R18, R16, R18, !P0 ;  /* 0x0000001210127207 */ /* 0x000fe20004000000 */
[----:B------:R-:W-:Y:S01]  /*1f70*/  IMAD R21, R22, c[0x0][0x188], RZ ;  /* 0x0000620016157a24 */ /* 0x000fe200078e02ff */
[----:B------:R-:W-:Y:S01]  /*1f80*/  SEL R16, R16, R20, !P0 ;  /* 0x0000001410107207 */ /* 0x000fe20004000000 */
[----:B------:R-:W-:Y:S01]  /*1f90*/  IMAD R20, R23, c[0x0][0x188], RZ ;  /* 0x0000620017147a24 */ /* 0x000fe200078e02ff */
[----:B------:R-:W-:Y:S01]  /*1fa0*/  STL [R1+0x140], RZ ;  /* 0x000140ff01007387 */ /* 0x000fe20000100800 */
[C---:B------:R-:W-:Y:S02]  /*1fb0*/  LOP3.LUT R22, R25.reuse, 0x1a, RZ, 0xfc, !PT ;  /* 0x0000001a19167812 */ /* 0x040fe400078efcff */
[----:B------:R-:W-:Y:S01]  /*1fc0*/  LOP3.LUT R23, R25, 0x18, RZ, 0xfc, !PT ;  /* 0x0000001819177812 */ /* 0x000fe200078efcff */
[----:B------:R-:W-:Y:S01]  /*1fd0*/  STL [R1+0x144], RZ ;  /* 0x000144ff01007387 */ /* 0x000fe20000100800 */
[----:B------:R-:W-:-:S03]  /*1fe0*/  SHF.R.U32.HI R25, RZ, 0x8, R24 ;  /* 0x00000008ff197819 */ /* 0x000fc60000011618 */
[----:B------:R-:W-:Y:S01]  /*1ff0*/  STL [R1+0x148], RZ ;  /* 0x000148ff01007387 */ /* 0x000fe20000100800 */
[----:B------:R-:W-:-:S03]  /*2000*/  IABS R27, c[0x0][0x178] ;  /* 0x00005e00001b7a13 */ /* 0x000fc60000000000 */
[----:B------:R-:W-:Y:S01]  /*2010*/  STL [R1+0x14c], RZ ;  /* 0x00014cff01007387 */ /* 0x000fe20000100800 */
[----:B------:R-:W-:-:S03]  /*2020*/  SGXT.U32 R25, R25, 0x1 ;  /* 0x000000011919781a */ /* 0x000fc60000000000 */
[----:B------:R-:W-:Y:S01]  /*2030*/  STL [R1+0x180], RZ ;  /* 0x000180ff01007387 */ /* 0x000fe20000100800 */
[----:B0-----:R-:W-:-:S03]  /*2040*/  SHF.R.U32.HI R26, RZ, 0x8, R24 ;  /* 0x00000008ff1a7819 */ /* 0x001fc60000011618 */
[----:B------:R-:W-:Y:S01]  /*2050*/  STL [R1+0x184], RZ ;  /* 0x000184ff01007387 */ /* 0x000fe20000100800 */
[----:B------:R-:W-:-:S03]  /*2060*/  IMAD R21, R22, c[0x0][0x188], RZ ;  /* 0x0000620016157a24 */ /* 0x000fc600078e02ff */
[----:B------:R-:W-:Y:S01]  /*2070*/  STL [R1+0x188], RZ ;  /* 0x000188ff01007387 */ /* 0x000fe20000100800 */
[----:B------:R-:W-:Y:S01]  /*2080*/  IMAD R20, R23, c[0x0][0x188], RZ ;  /* 0x0000620017147a24 */ /* 0x000fe200078e02ff */
[----:B------:R-:W-:Y:S02]  /*2090*/  SHF.R.U32.HI R24, RZ, 0x8, R24 ;  /* 0x00000008ff187819 */ /* 0x000fe40000011618 */
[----:B------:R-:W-:Y:S01]  /*20a0*/  STL [R1+0x18c], RZ ;  /* 0x00018cff01007387 */ /* 0x000fe20000100800 */
[----:B------:R-:W-:-:S03]  /*20b0*/  ISETP.GT.U32.AND P4, PT, R27, R2, PT ;  /* 0x000000021b00720c */ /* 0x000fc60003f84070 */
[----:B------:R-:W-:Y:S01]  /*20c0*/  STL [R1+0x1b0], RZ ;  /* 0x0001b0ff01007387 */ /* 0x000fe20000100800 */
[C---:B------:R-:W-:Y:S02]  /*20d0*/  LOP3.LUT R22, R25.reuse, 0x16, RZ, 0xfc, !PT ;  /* 0x0000001619167812 */ /* 0x040fe400078efcff */
[C---:B------:R-:W-:Y:S01]  /*20e0*/  LOP3.LUT R23, R25.reuse, 0x14, RZ, 0xfc, !PT ;  /* 0x0000001419177812 */ /* 0x040fe200078efcff */
[----:B------:R-:W-:Y:S01]  /*20f0*/  STL [R1+0x1b4], RZ ;  /* 0x0001b4ff01007387 */ /* 0x000fe20000100800 */
[----:B------:R-:W-:-:S03]  /*2100*/  LOP3.LUT R25, R25, 0x12, RZ, 0xfc, !PT ;  /* 0x0000001219197812 */ /* 0x000fc600078efcff */
[----:B------:R-:W-:Y:S01]  /*2110*/  STL [R1+0x1b8], RZ ;  /* 0x0001b8ff01007387 */ /* 0x000fe20000100800 */
[----:B------:R-:W-:-:S03]  /*2120*/  SGXT.U32 R24, R24, 0x1 ;  /* 0x000000011818781a */ /* 0x000fc60000000000 */
[----:B------:R-:W-:Y:S04]  /*2130*/  STL [R1+0x1bc], RZ ;  /* 0x0001bcff01007387 */ /* 0x000fe80000100800 */
[----:B------:R-:W-:Y:S01]  /*2140*/  STL [R1+0xb0], RZ ;  /* 0x0000b0ff01007387 */ /* 0x000fe20000100800 */
[----:B------:R-:W-:-:S03]  /*2150*/  IMAD R22, R22, c[0x0][0x188], RZ ;  /* 0x0000620016167a24 */ /* 0x000fc600078e02ff */
[----:B------:R-:W-:Y:S01]  /*2160*/  STL [R1+0xb4], RZ ;  /* 0x0000b4ff01007387 */ /* 0x000fe20000100800 */
[----:B------:R-:W-:-:S03]  /*2170*/  IMAD R21, R23, c[0x0][0x188], RZ ;  /* 0x0000620017157a24 */ /* 0x000fc600078e02ff */
[----:B------:R-:W-:Y:S01]  /*2180*/  STL [R1+0xb8], RZ ;  /* 0x0000b8ff01007387 */ /* 0x000fe20000100800 */
[----:B------:R-:W-:Y:S01]  /*2190*/  IMAD R20, R25, c[0x0][0x188], RZ ;  /* 0x0000620019147a24 */ /* 0x000fe200078e02ff */
[----:B------:R-:W-:Y:S02]  /*21a0*/  ISETP.NE.AND P0, PT, RZ, c[0x0][0x178], PT ;  /* 0x00005e00ff007a0c */ /* 0x000fe40003f05270 */
[----:B------:R-:W-:Y:S01]  /*21b0*/  STL [R1+0xbc], RZ ;  /* 0x0000bcff01007387 */ /* 0x000fe20000100800 */
[C---:B------:R-:W-:Y:S02]  /*21c0*/  LOP3.LUT R22, R24.reuse, 0x10, RZ, 0xfc, !PT ;  /* 0x0000001018167812 */ /* 0x040fe400078efcff */
[C---:B------:R-:W-:Y:S01]  /*21d0*/  LOP3.LUT R23, R24.reuse, 0xe, RZ, 0xfc, !PT ;  /* 0x0000000e18177812 */ /* 0x040fe200078efcff */
[----:B------:R-:W-:Y:S01]  /*21e0*/  STL [R1+0xa0], RZ ;  /* 0x0000a0ff01007387 */ /* 0x000fe20000100800 */
[C---:B------:R-:W-:Y:S02]  /*21f0*/  LOP3.LUT R25, R24.reuse, 0xc, RZ, 0xfc, !PT ;  /* 0x0000000c18197812 */ /* 0x040fe400078efcff */
[----:B------:R-:W-:Y:S01]  /*2200*/  LOP3.LUT R24, R24, 0xa, RZ, 0xfc, !PT ;  /* 0x0000000a18187812 */ /* 0x000fe200078efcff */
[----:B------:R-:W-:Y:S01]  /*2210*/  STL [R1+0xa4], RZ ;  /* 0x0000a4ff01007387 */ /* 0x000fe20000100800 */
[----:B------:R-:W-:-:S03]  /*2220*/  SGXT.U32 R26, R26, 0x1 ;  /* 0x000000011a1a781a */ /* 0x000fc60000000000 */
[----:B------:R-:W-:Y:S01]  /*2230*/  STL [R1+0xa8], RZ ;  /* 0x0000a8ff01007387 */ /* 0x000fe20000100800 */
[----:B------:R-:W-:-:S03]  /*2240*/  IMAD R20, R22, c[0x0][0x188], RZ ;  /* 0x0000620016147a24 */ /* 0x000fc600078e02ff */
[----:B------:R-:W-:Y:S01]  /*2250*/  STL [R1+0xac], RZ ;  /* 0x0000acff01007387 */ /* 0x000fe20000100800 */
[----:B------:R-:W-:-:S03]  /*2260*/  @!P4 IMAD.IADD R2, R2, 0x1, -R27 ;  /* 0x000000010202c824 */ /* 0x000fc600078e0a1b */
[----:B------:R-:W-:Y:S01]  /*2270*/  STL [R1+0x90], RZ ;  /* 0x000090ff01007387 */ /* 0x000fe20000100800 */
[----:B------:R-:W-:-:S03]  /*2280*/  IMAD R22, R23, c[0x0][0x188], RZ ;  /* 0x0000620017167a24 */ /* 0x000fc600078e02ff */
[----:B------:R-:W-:Y:S01]  /*2290*/  STL [R1+0x94], RZ ;  /* 0x000094ff01007387 */ /* 0x000fe20000100800 */
[----:B------:R-:W-:Y:S01]  /*22a0*/  IMAD R21, R25, c[0x0][0x188], RZ ;  /* 0x0000620019157a24 */ /* 0x000fe200078e02ff */
[----:B------:R-:W-:Y:S01]  /*22b0*/  LOP3.LUT R23, R26, 0x8, RZ, 0xfc, !PT ;  /* 0x000000081a177812 */ /* 0x000fe200078efcff */
[----:B------:R-:W-:Y:S01]  /*22c0*/  IMAD R20, R24, c[0x0][0x188], RZ ;  /* 0x0000620018147a24 */ /* 0x000fe200078e02ff */
[----:B------:R-:W-:Y:S01]  /*22d0*/  STL [R1+0x98], RZ ;  /* 0x000098ff01007387 */ /* 0x000fe20000100800 */
[C---:B------:R-:W-:Y:S01]  /*22e0*/  IMAD R27, R26.reuse, c[0x0][0x188], RZ ;  /* 0x000062001a1b7a24 */ /* 0x040fe200078e02ff */
[C---:B------:R-:W-:Y:S02]  /*22f0*/  LOP3.LUT R25, R26.reuse, 0x6, RZ, 0xfc, !PT ;  /* 0x000000061a197812 */ /* 0x040fe400078efcff */
[----:B------:R-:W-:Y:S01]  /*2300*/  STL [R1+0x9c], RZ ;  /* 0x00009cff01007387 */ /* 0x000fe20000100800 */
[C---:B------:R-:W-:Y:S02]  /*2310*/  LOP3.LUT R24, R26.reuse, 0x4, RZ, 0xfc, !PT ;  /* 0x000000041a187812 */ /* 0x040fe400078efcff */
[----:B------:R-:W-:Y:S01]  /*2320*/  LOP3.LUT R26, R26, 0x2, RZ, 0xfc, !PT ;  /* 0x000000021a1a7812 */ /* 0x000fe200078efcff */
[----:B------:R-:W-:Y:S01]  /*2330*/  STL [R1+0x80], RZ ;  /* 0x000080ff01007387 */ /* 0x000fe20000100800 */
[----:B--2---:R-:W-:Y:S01]  /*2340*/  SHF.R.S32.HI R3, RZ, 0x5, R3 ;  /* 0x00000005ff037819 */ /* 0x004fe20000011403 */
[----:B------:R-:W-:-:S02]  /*2350*/  IMAD R15, R15, c[0x0][0x190], RZ ;  /* 0x000064000f0f7a24 */ /* 0x000fc400078e02ff */
[----:B------:R-:W-:Y:S01]  /*2360*/  STL [R1+0x84], RZ ;  /* 0x000084ff01007387 */ /* 0x000fe20000100800 */
[----:B------:R-:W-:-:S03]  /*2370*/  IMAD R14, R14, c[0x0][0x190], RZ ;  /* 0x000064000e0e7a24 */ /* 0x000fc600078e02ff */
[----:B------:R-:W-:Y:S01]  /*2380*/  STL [R1+0x88], RZ ;  /* 0x000088ff01007387 */ /* 0x000fe20000100800 */
[----:B------:R-:W-:-:S03]  /*2390*/  IMAD R20, R23, c[0x0][0x188], RZ ;  /* 0x0000620017147a24 */ /* 0x000fc600078e02ff */
[----:B------:R-:W-:Y:S01]  /*23a0*/  STL [R1+0x8c], RZ ;  /* 0x00008cff01007387 */ /* 0x000fe20000100800 */
[----:B------:R-:W-:Y:S01]  /*23b0*/  @!P1 IMAD.MOV R2, RZ, RZ, -R2 ;  /* 0x000000ffff029224 */ /* 0x000fe200078e0a02 */
[----:B------:R-:W-:Y:S01]  /*23c0*/  @!P0 LOP3.LUT R2, RZ, c[0x0][0x178], RZ, 0x33, !PT ;  /* 0x00005e00ff028a12 */ /* 0x000fe200078e33ff */
[----:B------:R-:W-:Y:S01]  /*23d0*/  IMAD R13, R13, c[0x0][0x190], RZ ;  /* 0x000064000d0d7a24 */ /* 0x000fe200078e02ff */
[----:B------:R-:W-:Y:S01]  /*23e0*/  STL [R1+0x70], RZ ;  /* 0x000070ff01007387 */ /* 0x000fe20000100800 */
[----:B------:R-:W-:-:S03]  /*23f0*/  IMAD R20, R26, c[0x0][0x188], RZ ;  /* 0x000062001a147a24 */ /* 0x000fc600078e02ff */
[----:B------:R-:W-:Y:S01]  /*2400*/  STL [R1+0x74], RZ ;  /* 0x000074ff01007387 */ /* 0x000fe20000100800 */
[----:B------:R-:W-:Y:S01]  /*2410*/  IMAD R22, R25, c[0x0][0x188], RZ ;  /* 0x0000620019167a24 */ /* 0x000fe200078e02ff */
[----:B------:R-:W-:Y:S01]  /*2420*/  LEA R22, P3, R15, c[0x0][0x168], 0x1 ;  /* 0x00005a000f167a11 */ /* 0x000fe200078608ff */
[----:B------:R-:W-:Y:S01]  /*2430*/  IMAD R20, R5, c[0x0][0x190], RZ ;  /* 0x0000640005147a24 */ /* 0x000fe200078e02ff */
[----:B------:R-:W-:Y:S01]  /*2440*/  STL [R1+0x78], RZ ;  /* 0x000078ff01007387 */ /* 0x000fe20000100800 */
[----:B------:R-:W-:Y:S01]  /*2450*/  IMAD R5, R17, c[0x0][0x190], RZ ;  /* 0x0000640011057a24 */ /* 0x000fe200078e02ff */
[----:B------:R-:W-:Y:S02]  /*2460*/  LEA R17, P4, R14, c[0x0][0x168], 0x1 ;  /* 0x00005a000e117a11 */ /* 0x000fe400078808ff */
[----:B------:R-:W-:Y:S01]  /*2470*/  STL [R1+0x7c], RZ ;  /* 0x00007cff01007387 */ /* 0x000fe20000100800 */
[----:B------:R-:W-:-:S03]  /*2480*/  IMAD R12, R12, c[0x0][0x190], RZ ;  /* 0x000064000c0c7a24 */ /* 0x000fc600078e02ff */
[----:B------:R0:W-:Y:S01]  /*2490*/  STL [R1+0x380], R3 ;  /* 0x0003800301007387 */ /* 0x0001e20000100800 */
[----:B------:R-:W-:Y:S02]  /*24a0*/  IMAD R11, R11, c[0x0][0x190], RZ ;  /* 0x000064000b0b7a24 */ /* 0x000fe400078e02ff */
[----:B------:R-:W-:Y:S02]  /*24b0*/  IMAD R10, R10, c[0x0][0x190], RZ ;  /* 0x000064000a0a7a24 */ /* 0x000fe400078e02ff */
[----:B------:R-:W-:Y:S01]  /*24c0*/  IMAD R2, R2, c[0x0][0x184], RZ ;  /* 0x0000610002027a24 */ /* 0x000fe200078e02ff */
[----:B------:R1:W-:Y:S01]  /*24d0*/  STL [R1+0x284], R22 ;  /* 0x0002841601007387 */ /* 0x0003e20000100800 */
[----:B0-----:R-:W-:Y:S01]  /*24e0*/  IMAD R3, R16, c[0x0][0x190], RZ ;  /* 0x0000640010037a24 */ /* 0x001fe200078e02ff */
[----:B------:R-:W-:Y:S01]  /*24f0*/  LEA R16, P5, R13, c[0x0][0x168], 0x1 ;  /* 0x00005a000d107a11 */ /* 0x000fe200078a08ff */
[----:B------:R-:W-:Y:S01]  /*2500*/  IMAD R21, R24, c[0x0][0x188], RZ ;  /* 0x0000620018157a24 */ /* 0x000fe200078e02ff */
[----:B------:R0:W-:Y:S01]  /*2510*/  STL [R1+0x27c], R17 ;  /* 0x00027c1101007387 */ /* 0x0001e20000100800 */
[----:B------:R-:W-:Y:S01]  /*2520*/  IMAD R21, R6, c[0x0][0x190], RZ ;  /* 0x0000640006157a24 */ /* 0x000fe200078e02ff */
[----:B-1----:R-:W-:Y:S01]  /*2530*/  LEA R22, P6, R12, c[0x0][0x168], 0x1 ;  /* 0x00005a000c167a11 */ /* 0x002fe200078c08ff */
[----:B------:R-:W-:Y:S01]  /*2540*/  IMAD R6, R4, c[0x0][0x190], RZ ;  /* 0x0000640004067a24 */ /* 0x000fe200078e02ff */
[----:B------:R1:W-:Y:S01]  /*2550*/  STL [R1+0x274], R16 ;  /* 0x0002741001007387 */ /* 0x0003e20000100800 */
[----:B------:R-:W-:Y:S01]  /*2560*/  IMAD R9, R9, c[0x0][0x190], RZ ;  /* 0x0000640009097a24 */ /* 0x000fe200078e02ff */
[----:B------:R-:W-:-:S02]  /*2570*/  LEA R4, P2, R2, c[0x0][0x160], 0x1 ;  /* 0x0000580002047a11 */ /* 0x000fc400078408ff */
[----:B0-----:R-:W-:Y:S01]  /*2580*/  LEA R17, P0, R11, c[0x0][0x168], 0x1 ;  /* 0x00005a000b117a11 */ /* 0x001fe200078008ff */
[----:B------:R-:W-:Y:S01]  /*2590*/  IMAD R8, R8, c[0x0][0x190], RZ ;  /* 0x0000640008087a24 */ /* 0x000fe200078e02ff */
[----:B------:R-:W-:Y:S01]  /*25a0*/  STL [R1+0x25c], R22 ;  /* 0x00025c1601007387 */ /* 0x000fe20000100800 */
[----:B-1----:R-:W-:-:S03]  /*25b0*/  LEA R16, P1, R10, c[0x0][0x168], 0x1 ;  /* 0x00005a000a107a11 */ /* 0x002fc600078208ff */
[----:B------:R0:W-:Y:S01]  /*25c0*/  STL [R1+0x254], R17 ;  /* 0x0002541101007387 */ /* 0x0001e20000100800 */
[----:B------:R-:W-:Y:S01]  /*25d0*/  LEA.HI.X.SX32 R2, R2, c[0x0][0x164], 0x1, P2 ;  /* 0x0000590002027a11 */ /* 0x000fe200010f0eff */
[----:B------:R-:W-:Y:S02]  /*25e0*/  IMAD R7, R7, c[0x0][0x190], RZ ;  /* 0x0000640007077a24 */ /* 0x000fe400078e02ff */
[----:B------:R1:W-:Y:S01]  /*25f0*/  STL [R1+0x5c], R16 ;  /* 0x00005c1001007387 */ /* 0x0003e20000100800 */
[----:B------:R-:W-:Y:S02]  /*2600*/  LEA.HI.X.SX32 R14, R14, c[0x0][0x16c], 0x1, P4 ;  /* 0x00005b000e0e7a11 */ /* 0x000fe400020f0eff */
[----:B0-----:R-:W-:Y:S02]  /*2610*/  LEA R17, P2, R9, c[0x0][0x168], 0x1 ;  /* 0x00005a0009117a11 */ /* 0x001fe400078408ff */
[----:B-1----:R-:W-:Y:S02]  /*2620*/  LEA.HI.X.SX32 R16, R15, c[0x0][0x16c], 0x1, P3 ;  /* 0x00005b000f107a11 */ /* 0x002fe400018f0eff */
[----:B------:R-:W-:Y:S01]  /*2630*/  LEA R15, P3, R8, c[0x0][0x168], 0x1 ;  /* 0x00005a00080f7a11 */ /* 0x000fe200078608ff */
[----:B------:R-:W-:Y:S04]  /*2640*/  STL [R1+0x54], R17 ;  /* 0x0000541101007387 */ /* 0x000fe80000100800 */
[----:B------:R0:W-:Y:S04]  /*2650*/  STL [R1+0x280], R16 ;  /* 0x0002801001007387 */ /* 0x0001e80000100800 */
[----:B------:R1:W-:Y:S04]  /*2660*/  STL [R1+0x4c], R15 ;  /* 0x00004c0f01007387 */ /* 0x0003e80000100800 */
[----:B------:R2:W-:Y:S01]  /*2670*/  STL [R1+0x278], R14 ;  /* 0x0002780e01007387 */ /* 0x0005e20000100800 */
[----:B0-----:R-:W-:-:S02]  /*2680*/  LEA R16, P4, R7, c[0x0][0x168], 0x1 ;  /* 0x00005a0007107a11 */ /* 0x001fc400078808ff */
[----:B-1----:R-:W-:-:S03]  /*2690*/  LEA.HI.X.SX32 R15, R13, c[0x0][0x16c], 0x1, P5 ;  /* 0x00005b000d0f7a11 */ /* 0x002fc600028f0eff */
[----:B------:R-:W-:Y:S01]  /*26a0*/  STL [R1+0x44], R16 ;  /* 0x0000441001007387 */ /* 0x000fe20000100800 */
[----:B--2---:R-:W-:-:S03]  /*26b0*/  LEA R14, P5, R21, c[0x0][0x168], 0x1 ;  /* 0x00005a00150e7a11 */ /* 0x004fc600078a08ff */
[----:B------:R-:W-:Y:S04]  /*26c0*/  STL [R1+0x270], R15 ;  /* 0x0002700f01007387 */ /* 0x000fe80000100800 */
[----:B------:R-:W-:Y:S04]  /*26d0*/  STL [R1+0x3c], R14 ;  /* 0x00003c0e01007387 */ /* 0x000fe80000100800 */
[----:B------:R-:W2:Y:S01]  /*26e0*/  LDL R26, [R1+0x314] ;  /* 0x00031400011a7983 */ /* 0x000ea20000100800 */
[----:B------:R-:W-:Y:S02]  /*26f0*/  LEA.HI.X.SX32 R13, R12, c[0x0][0x16c], 0x1, P6 ;  /* 0x00005b000c0d7a11 */ /* 0x000fe400030f0eff */
[----:B------:R-:W-:Y:S01]  /*2700*/  LEA R12, P6, R20, c[0x0][0x168], 0x1 ;  /* 0x00005a00140c7a11 */ /* 0x000fe200078c08ff */
[----:B------:R-:W-:-:S02]  /*2710*/  IMAD R19, R19, c[0x0][0x190], RZ ;  /* 0x0000640013137a24 */ /* 0x000fc400078e02ff */
[----:B------:R0:W-:Y:S04]  /*2720*/  STL [R1+0x258], R13 ;  /* 0x0002580d01007387 */ /* 0x0001e80000100800 */
[----:B------:R1:W-:Y:S01]  /*2730*/  STL [R1+0x34], R12 ;  /* 0x0000340c01007387 */ /* 0x0003e20000100800 */
[----:B------:R-:W-:Y:S02]  /*2740*/  LEA.HI.X.SX32 R9, R9, c[0x0][0x16c], 0x1, P2 ;  /* 0x00005b0009097a11 */ /* 0x000fe400010f0eff */
[----:B0-----:R-:W-:Y:S02]  /*2750*/  LEA.HI.X.SX32 R13, R11, c[0x0][0x16c], 0x1, P0 ;  /* 0x00005b000b0d7a11 */ /* 0x001fe400000f0eff */
[----:B------:R-:W-:Y:S02]  /*2760*/  LEA.HI.X.SX32 R11, R10, c[0x0][0x16c], 0x1, P1 ;  /* 0x00005b000a0b7a11 */ /* 0x000fe400008f0eff */
[----:B-1----:R-:W-:-:S02]  /*2770*/  LEA R12, P0, R6, c[0x0][0x168], 0x1 ;  /* 0x00005a00060c7a11 */ /* 0x002fc400078008ff */
[----:B------:R-:W-:Y:S01]  /*2780*/  LEA R10, P1, R19, c[0x0][0x168], 0x1 ;  /* 0x00005a00130a7a11 */ /* 0x000fe200078208ff */
[----:B------:R-:W-:Y:S01]  /*2790*/  STL [R1+0x250], R13 ;  /* 0x0002500d01007387 */ /* 0x000fe20000100800 */
[----:B------:R-:W-:Y:S02]  /*27a0*/  LEA.HI.X.SX32 R8, R8, c[0x0][0x16c], 0x1, P3 ;  /* 0x00005b0008087a11 */ /* 0x000fe400018f0eff */
[----:B------:R-:W-:Y:S01]  /*27b0*/  LEA.HI.X.SX32 R7, R7, c[0x0][0x16c], 0x1, P4 ;  /* 0x00005b0007077a11 */ /* 0x000fe200020f0eff */
[----:B------:R-:W-:Y:S04]  /*27c0*/  STL [R1+0x2c], R12 ;  /* 0x00002c0c01007387 */ /* 0x000fe80000100800 */
[----:B------:R-:W-:Y:S04]  /*27d0*/  STL [R1+0x58], R11 ;  /* 0x0000580b01007387 */ /* 0x000fe80000100800 */
[----:B------:R-:W-:Y:S04]  /*27e0*/  STL [R1+0x24], R10 ;  /* 0x0000240a01007387 */ /* 0x000fe80000100800 */
[----:B------:R0:W-:Y:S04]  /*27f0*/  STL [R1+0x50], R9 ;  /* 0x0000500901007387 */ /* 0x0001e80000100800 */
[----:B------:R1:W-:Y:S04]  /*2800*/  STL [R1+0x48], R8 ;  /* 0x0000480801007387 */ /* 0x0003e80000100800 */
[----:B------:R3:W-:Y:S01]  /*2810*/  STL [R1+0x40], R7 ;  /* 0x0000400701007387 */ /* 0x0007e20000100800 */
[----:B0-----:R-:W-:-:S02]  /*2820*/  LEA.HI.X.SX32 R9, R21, c[0x0][0x16c], 0x1, P5 ;  /* 0x00005b0015097a11 */ /* 0x001fc400028f0eff */
[----:B-1----:R-:W-:-:S03]  /*2830*/  LEA.HI.X.SX32 R8, R20, c[0x0][0x16c], 0x1, P6 ;  /* 0x00005b0014087a11 */ /* 0x002fc600030f0eff */
[----:B------:R-:W-:Y:S01]  /*2840*/  STL [R1+0x38], R9 ;  /* 0x0000380901007387 */ /* 0x000fe20000100800 */
[----:B---3--:R-:W-:Y:S02]  /*2850*/  LEA.HI.X.SX32 R7, R6, c[0x0][0x16c], 0x1, P0 ;  /* 0x00005b0006077a11 */ /* 0x008fe400000f0eff */
[----:B------:R-:W-:Y:S01]  /*2860*/  LEA.HI.X.SX32 R6, R19, c[0x0][0x16c], 0x1, P1 ;  /* 0x00005b0013067a11 */ /* 0x000fe200008f0eff */
[----:B------:R-:W-:Y:S04]  /*2870*/  STL [R1+0x30], R8 ;  /* 0x0000300801007387 */ /* 0x000fe80000100800 */
[----:B------:R-:W-:Y:S04]  /*2880*/  STL [R1+0x28], R7 ;  /* 0x0000280701007387 */ /* 0x000fe80000100800 */
[----:B------:R2:W-:Y:S01]  /*2890*/  STL [R1+0x20], R6 ;  /* 0x0000200601007387 */ /* 0x0005e20000100800 */
[----:B------:R-:W-:-:S03]  /*28a0*/  LEA R15, P3, R5, c[0x0][0x168], 0x1 ;  /* 0x00005a00050f7a11 */ /* 0x000fc600078608ff */
[----:B------:R0:W-:Y:S04]  /*28b0*/  STL [R1+0x60], RZ ;  /* 0x000060ff01007387 */ /* 0x0001e80000100800 */
[----:B------:R0:W-:Y:S04]  /*28c0*/  STL [R1+0x64], RZ ;  /* 0x000064ff01007387 */ /* 0x0001e80000100800 */
[----:B------:R0:W-:Y:S04]  /*28d0*/  STL [R1+0x68], RZ ;  /* 0x000068ff01007387 */ /* 0x0001e80000100800 */
[----:B------:R0:W-:Y:S01]  /*28e0*/  STL [R1+0x6c], RZ ;  /* 0x00006cff01007387 */ /* 0x0001e20000100800 */
[----:B------:R-:W-:-:S03]  /*28f0*/  LEA.HI.X.SX32 R14, R5, c[0x0][0x16c], 0x1, P3 ;  /* 0x00005b00050e7a11 */ /* 0x000fc600018f0eff */
        /* <DEDUP_REMOVED lines=8> */
[----:B------:R-:W-:Y:S01]  /*2980*/  IMAD R18, R18, c[0x0][0x190], RZ ;  /* 0x0000640012127a24 */ /* 0x000fe200078e02ff */
[----:B------:R-:W-:-:S04]  /*2990*/  LEA R13, P4, R3, c[0x0][0x168], 0x1 ;  /* 0x00005a00030d7a11 */ /* 0x000fc800078808ff */
[C---:B------:R-:W-:Y:S02]  /*29a0*/  LEA R17, P2, R18.reuse, c[0x0][0x168], 0x1 ;  /* 0x00005a0012117a11 */ /* 0x040fe400078408ff */
[----:B------:R-:W-:Y:S02]  /*29b0*/  LEA.HI.X.SX32 R12, R3, c[0x0][0x16c], 0x1, P4 ;  /* 0x00005b00030c7a11 */ /* 0x000fe400020f0eff */
[----:B------:R-:W-:Y:S02]  /*29c0*/  LEA.HI.X.SX32 R16, R18, c[0x0][0x16c], 0x1, P2 ;  /* 0x00005b0012107a11 */ /* 0x000fe400010f0eff */
[C---:B--2---:R-:W-:Y:S02]  /*29d0*/  LOP3.LUT R6, R26.reuse, 0x20, RZ, 0x3c, !PT ;  /* 0x000000201a067812 */ /* 0x044fe400078e3cff */
[----:B------:R-:W-:-:S03]  /*29e0*/  LOP3.LUT R5, R26, 0x40, RZ, 0x3c, !PT ;  /* 0x000000401a057812 */ /* 0x000fc600078e3cff */
[----:B------:R0:W-:Y:S04]  /*29f0*/  STL [R1+0x394], R6 ;  /* 0x0003940601007387 */ /* 0x0001e80000100800 */
[----:B------:R0:W-:Y:S01]  /*2a00*/  STL [R1+0x390], R5 ;  /* 0x0003900501007387 */ /* 0x0001e20000100800 */
[----:B------:R-:W-:-:S06]  /*2a10*/  LOP3.LUT R3, R26, 0x60, RZ, 0x3c, !PT ;  /* 0x000000601a037812 */ /* 0x000fcc00078e3cff */
.L_x_3:
[----:B------:R-:W1:Y:S01]  /*2a20*/  S2R R3, SR_TID.X ;  /* 0x0000000000037919 */ /* 0x000e620000002100 */
[----:B------:R-:W-:-:S03]  /*2a30*/  PRMT R8, RZ, 0x7610, R8 ;  /* 0x00007610ff087816 */ /* 0x000fc60000000008 */
[----:B0-----:R-:W0:Y:S04]  /*2a40*/  S2R R6, SR_TID.X ;  /* 0x0000000000067919 */ /* 0x001e280000002100 */
[----:B------:R2:W-:Y:S01]  /*2a50*/  STL [R1+0x894], R16 ;  /* 0x0008941001007387 */ /* 0x0005e20000100800 */
[----:B------:R-:W-:-:S03]  /*2a60*/  PRMT R10, RZ, 0x7610, R10 ;  /* 0x00007610ff0a7816 */ /* 0x000fc6000000000a */
[----:B-----5:R3:W-:Y:S04]  /*2a70*/  STL [R1+0x868], R0 ;  /* 0x0008680001007387 */ /* 0x0207e80000100800 */
[----:B------:R4:W-:Y:S04]  /*2a80*/  STL [R1+0x864], R29 ;  /* 0x0008641d01007387 */ /* 0x0009e80000100800 */
[----:B------:R-:W-:Y:S01]  /*2a90*/  STL [R1+0x860], R28 ;  /* 0x0008601c01007387 */ /* 0x000fe20000100800 */
[----:B-1----:R-:W-:Y:S01]  /*2aa0*/  SHF.R.U32.HI R7, RZ, 0x8, R3 ;  /* 0x00000008ff077819 */ /* 0x002fe20000011603 */
[----:B------:R-:W-:-:S02]  /*2ab0*/  IMAD.MOV.U32 R3, RZ, RZ, R2 ;  /* 0x000000ffff037224 */ /* 0x000fc400078e0002 */
[----:B------:R-:W-:Y:S01]  /*2ac0*/  IMAD.MOV.U32 R2, RZ, RZ, R4 ;  /* 0x000000ffff027224 */ /* 0x000fe200078e0004 */
[----:B0-----:R-:W-:Y:S02]  /*2ad0*/  SHF.R.U32.HI R9, RZ, 0x8, R6 ;  /* 0x00000008ff097819 */ /* 0x001fe40000011606 */
[----:B------:R-:W-:Y:S02]  /*2ae0*/  SGXT.U32 R7, R7, 0x1 ;  /* 0x000000010707781a */ /* 0x000fe40000000000 */
[----:B------:R-:W-:Y:S02]  /*2af0*/  SGXT.U32 R9, R9, 0x1 ;  /* 0x000000010909781a */ /* 0x000fe40000000000 */
[C---:B--2---:R-:W-:Y:S01]  /*2b00*/  LOP3.LUT R16, R7.reuse, 0x8, RZ, 0xfc, !PT ;  /* 0x0000000807107812 */ /* 0x044fe200078efcff */
[----:B------:R-:W-:Y:S01]  /*2b10*/  IMAD R5, R7, c[0x0][0x188], RZ ;  /* 0x0000620007057a24 */ /* 0x000fe200078e02ff */
[----:B------:R-:W-:Y:S01]  /*2b20*/  ISETP.GE.AND P0, PT, R9, UR4, PT ;  /* 0x0000000409007c0c */ /* 0x000fe2000bf06270 */
[----:B------:R-:W0:Y:S01]  /*2b30*/  S2R R7, SR_TID.X ;  /* 0x0000000000077919 */ /* 0x000e220000002100 */
[----:B------:R-:W-:Y:S01]  /*2b40*/  ISETP.GE.AND P1, PT, R16, UR4, PT ;  /* 0x0000000410007c0c */ /* 0x000fe2000bf26270 */
[----:B------:R-:W-:-:S02]  /*2b50*/  IMAD.WIDE R4, R5, 0x2, R2 ;  /* 0x0000000205047825 */ /* 0x000fc400078e0202 */
[----:B------:R-:W2:Y:S08]  /*2b60*/  LDL.LU R16, [R1+0x894] ;  /* 0x0008940001107983 */ /* 0x000eb00000300800 */
[----:B------:R0:W2:Y:S02]  /*2b70*/  @!P0 LDG.E.U16 R8, [R4.64] ;  /* 0x0000000604088981 */ /* 0x0000a4000c1e1500 */
[----:B0-----:R-:W-:-:S04]  /*2b80*/  SHF.R.U32.HI R5, RZ, 0x8, R7 ;  /* 0x00000008ff057819 */ /* 0x001fc80000011607 */
[----:B------:R-:W-:-:S04]  /*2b90*/  SGXT.U32 R5, R5, 0x1 ;  /* 0x000000010505781a */ /* 0x000fc80000000000 */
[----:B------:R-:W-:-:S05]  /*2ba0*/  LOP3.LUT R5, R5, 0x8, RZ, 0xfc, !PT ;  /* 0x0000000805057812 */ /* 0x000fca00078efcff */
[----:B------:R-:W-:-:S04]  /*2bb0*/  IMAD R5, R5, c[0x0][0x188], RZ ;  /* 0x0000620005057a24 */ /* 0x000fc800078e02ff */
[----:B------:R-:W-:-:S05]  /*2bc0*/  IMAD.WIDE R4, R5, 0x2, R2 ;  /* 0x0000000205047825 */ /* 0x000fca00078e0202 */
[----:B------:R-:W2:Y:S01]  /*2bd0*/  @!P1 LDG.E.U16 R10, [R4.64] ;  /* 0x00000006040a9981 */ /* 0x000ea2000c1e1500 */
[----:B------:R-:W-:Y:S02]  /*2be0*/  PRMT R11, RZ, 0x7610, R11 ;  /* 0x00007610ff0b7816 */ /* 0x000fe4000000000b */
[----:B------:R-:W-:-:S04]  /*2bf0*/  SHF.R.U32.HI R6, RZ, 0x8, R6 ;  /* 0x00000008ff067819 */ /* 0x000fc80000011606 */
[----:B------:R-:W-:-:S04]  /*2c00*/  SGXT.U32 R6, R6, 0x1 ;  /* 0x000000010606781a */ /* 0x000fc80000000000 */
[----:B------:R-:W-:Y:S02]  /*2c10*/  LOP3.LUT R6, R6, 0x4, RZ, 0xfc, !PT ;  /* 0x0000000406067812 */ /* 0x000fe400078efcff */
[----:B---3--:R-:W-:-:S03]  /*2c20*/  PRMT R0, RZ, 0x7610, R0 ;  /* 0x00007610ff007816 */ /* 0x008fc60000000000 */
[----:B------:R-:W-:Y:S01]  /*2c30*/  IMAD R6, R6, c[0x0][0x188], RZ ;  /* 0x0000620006067a24 */ /* 0x000fe200078e02ff */
[----:B----4-:R-:W-:Y:S01]  /*2c40*/  PRMT R29, RZ, 0x7610, R29 ;  /* 0x00007610ff1d7816 */ /* 0x010fe2000000001d */
[----:B--2---:R0:W-:Y:S04]  /*2c50*/  STL [R1+0xc], R8 ;  /* 0x00000c0801007387 */ /* 0x0041e80000100800 */
[----:B0-----:R-:W0:Y:S02]  /*2c60*/  S2R R8, SR_TID.X ;  /* 0x0000000000087919 */ /* 0x001e240000002100 */
[----:B0-----:R-:W-:Y:S02]  /*2c70*/  SHF.R.U32.HI R8, RZ, 0x8, R8 ;  /* 0x00000008ff087819 */ /* 0x001fe40000011608 */
[----:B------:R0:W-:Y:S02]  /*2c80*/  STL [R1+0x10], R10 ;  /* 0x0000100a01007387 */ /* 0x0001e40000100800 */
[----:B------:R-:W-:-:S04]  /*2c90*/  SGXT.U32 R8, R8, 0x1 ;  /* 0x000000010808781a */ /* 0x000fc80000000000 */
[C---:B------:R-:W-:Y:S02]  /*2ca0*/  LOP3.LUT R5, R8.reuse, 0x2, RZ, 0xfc, !PT ;  /* 0x0000000208057812 */ /* 0x040fe400078efcff */
[----:B0-----:R-:W-:Y:S02]  /*2cb0*/  LOP3.LUT R10, R8, 0x4, RZ, 0xfc, !PT ;  /* 0x00000004080a7812 */ /* 0x001fe400078efcff */
[--C-:B------:R-:W-:Y:S02]  /*2cc0*/  SHF.R.U32.HI R8, RZ, 0x8, R7.reuse ;  /* 0x00000008ff087819 */ /* 0x100fe40000011607 */
[----:B------:R-:W-:-:S04]  /*2cd0*/  SHF.R.U32.HI R7, RZ, 0x8, R7 ;  /* 0x00000008ff077819 */ /* 0x000fc80000011607 */
[----:B------:R-:W-:Y:S02]  /*2ce0*/  SGXT.U32 R7, R7, 0x1 ;  /* 0x000000010707781a */ /* 0x000fe40000000000 */
[----:B------:R-:W-:Y:S02]  /*2cf0*/  SGXT.U32 R8, R8, 0x1 ;  /* 0x000000010808781a */ /* 0x000fe40000000000 */
[----:B------:R-:W-:Y:S02]  /*2d00*/  LOP3.LUT R7, R7, 0x2, RZ, 0xfc, !PT ;  /* 0x0000000207077812 */ /* 0x000fe400078efcff */
[----:B------:R-:W-:Y:S02]  /*2d10*/  ISETP.GE.AND P1, PT, R5, UR4, PT ;  /* 0x0000000405007c0c */ /* 0x000fe4000bf26270 */
[----:B------:R-:W-:Y:S01]  /*2d20*/  LOP3.LUT R5, R8, 0x6, RZ, 0xfc, !PT ;  /* 0x0000000608057812 */ /* 0x000fe200078efcff */
[----:B------:R-:W-:-:S03]  /*2d30*/  IMAD R7, R7, c[0x0][0x188], RZ ;  /* 0x0000620007077a24 */ /* 0x000fc600078e02ff */
[----:B------:R-:W-:Y:S01]  /*2d40*/  ISETP.GE.AND P3, PT, R5, UR4, PT ;  /* 0x0000000405007c0c */ /* 0x000fe2000bf66270 */
[----:B------:R-:W-:-:S06]  /*2d50*/  IMAD.WIDE R4, R7, 0x2, R2 ;  /* 0x0000000207047825 */ /* 0x000fcc00078e0202 */
[----:B------:R0:W2:Y:S01]  /*2d60*/  @!P1 LDG.E.U16 R11, [R4.64] ;  /* 0x00000006040b9981 */ /* 0x0000a2000c1e1500 */
[----:B------:R-:W-:Y:S01]  /*2d70*/  ISETP.GE.AND P2, PT, R10, UR4, PT ;  /* 0x000000040a007c0c */ /* 0x000fe2000bf46270 */
[----:B------:R-:W-:Y:S01]  /*2d80*/  IMAD.WIDE R6, R6, 0x2, R2 ;  /* 0x0000000206067825 */ /* 0x000fe200078e0202 */
[----:B------:R-:W-:-:S11]  /*2d90*/  LOP3.LUT R10, R8, 0xa, RZ, 0xfc, !PT ;  /* 0x0000000a080a7812 */ /* 0x000fd600078efcff */
[----:B------:R-:W3:Y:S01]  /*2da0*/  @!P2 LDG.E.U16 R0, [R6.64] ;  /* 0x000000060600a981 */ /* 0x000ee2000c1e1500 */
[----:B------:R-:W-:-:S04]  /*2db0*/  LOP3.LUT R8, R8, 0xc, RZ, 0xfc, !PT ;  /* 0x0000000c08087812 */ /* 0x000fc800078efcff */
[----:B------:R-:W-:Y:S02]  /*2dc0*/  ISETP.GE.AND P0, PT, R8, UR4, PT ;  /* 0x0000000408007c0c */ /* 0x000fe4000bf06270 */
[----:B------:R-:W-:Y:S02]  /*2dd0*/  LOP3.LUT R8, R9, 0x6, RZ, 0xfc, !PT ;  /* 0x0000000609087812 */ /* 0x000fe400078efcff */
[----:B------:R-:W-:-:S03]  /*2de0*/  ISETP.GE.AND P4, PT, R10, UR4, PT ;  /* 0x000000040a007c0c */ /* 0x000fc6000bf86270 */
[----:B------:R-:W-:Y:S01]  /*2df0*/  IMAD R8, R8, c[0x0][0x188], RZ ;  /* 0x0000620008087a24 */ /* 0x000fe200078e02ff */
[----:B------:R-:W-:-:S03]  /*2e00*/  LOP3.LUT R10, R9, 0xa, RZ, 0xfc, !PT ;  /* 0x0000000a090a7812 */ /* 0x000fc600078efcff */
[----:B------:R-:W-:-:S05]  /*2e10*/  IMAD.WIDE R8, R8, 0x2, R2 ;  /* 0x0000000208087825 */ /* 0x000fca00078e0202 */
[----:B------:R-:W4:Y:S04]  /*2e20*/  @!P3 LDG.E.U16 R29, [R8.64] ;  /* 0x00000006081db981 */ /* 0x000f28000c1e1500 */
[----:B0-----:R-:W0:Y:S01]  /*2e30*/  S2R R5, SR_TID.X ;  /* 0x0000000000057919 */ /* 0x001e220000002100 */
[----:B------:R-:W-:Y:S02]  /*2e40*/  PRMT R4, RZ, 0x7610, R4 ;  /* 0x00007610ff047816 */ /* 0x000fe40000000004 */
[----:B0-----:R-:W-:-:S04]  /*2e50*/  SHF.R.U32.HI R5, RZ, 0x8, R5 ;  /* 0x00000008ff057819 */ /* 0x001fc80000011605 */
[----:B------:R-:W-:-:S04]  /*2e60*/  SGXT.U32 R5, R5, 0x1 ;  /* 0x000000010505781a */ /* 0x000fc80000000000 */
[----:B------:R-:W-:-:S05]  /*2e70*/  LOP3.LUT R5, R5, 0xc, RZ, 0xfc, !PT ;  /* 0x0000000c05057812 */ /* 0x000fca00078efcff */
[----:B------:R-:W-:Y:S01]  /*2e80*/  IMAD R5, R5, c[0x0][0x188], RZ ;  /* 0x0000620005057a24 */ /* 0x000fe200078e02ff */
[----:B--2---:R-:W-:Y:S04]  /*2e90*/  STL [R1+0x1c], R11 ;  /* 0x00001c0b01007387 */ /* 0x004fe80000100800 */
[----:B------:R0:W-:Y:S04]  /*2ea0*/  STL.S16 [R1+0x8], R4 ;  /* 0x0000080401007387 */ /* 0x0001e80000100600 */
[----:B0-----:R-:W0:Y:S04]  /*2eb0*/  S2R R4, SR_TID.X ;  /* 0x0000000000047919 */ /* 0x001e280000002100 */
[----:B---3--:R1:W-:Y:S02]  /*2ec0*/  STL [R1+0x870], R0 ;  /* 0x0008700001007387 */ /* 0x0083e40000100800 */
[----:B-1----:R-:W-:-:S02]  /*2ed0*/  PRMT R0, RZ, 0x7610, R0 ;  /* 0x00007610ff007816 */ /* 0x002fc40000000000 */
[--C-:B0-----:R-:W-:Y:S02]  /*2ee0*/  SHF.R.U32.HI R6, RZ, 0x8, R4.reuse ;  /* 0x00000008ff067819 */ /* 0x101fe40000011604 */
[----:B------:R-:W-:Y:S01]  /*2ef0*/  SHF.R.U32.HI R7, RZ, 0x8, R4 ;  /* 0x00000008ff077819 */ /* 0x000fe20000011604 */
[----:B------:R-:W-:-:S05]  /*2f00*/  IMAD.WIDE R4, R5, 0x2, R2 ;  /* 0x0000000205047825 */ /* 0x000fca00078e0202 */
[----:B------:R-:W2:Y:S04]  /*2f10*/  @!P0 LDG.E.U16 R0, [R4.64] ;  /* 0x0000000604008981 */ /* 0x000ea8000c1e1500 */
[----:B----4-:R0:W-:Y:S04]  /*2f20*/  STL [R1+0x86c], R29 ;  /* 0x00086c1d01007387 */ /* 0x0101e80000100800 */
[----:B0-----:R0:W3:Y:S01]  /*2f30*/  LDL.LU R29, [R1+0x8] ;  /* 0x00000800011d7983 */ /* 0x0010e20000300800 */
[----:B------:R-:W-:Y:S02]  /*2f40*/  SGXT.U32 R6, R6, 0x1 ;  /* 0x000000010606781a */ /* 0x000fe40000000000 */
[----:B------:R-:W-:-:S02]  /*2f50*/  SGXT.U32 R7, R7, 0x1 ;  /* 0x000000010707781a */ /* 0x000fc40000000000 */
[C---:B------:R-:W-:Y:S02]  /*2f60*/  LOP3.LUT R9, R6.reuse, 0xe, RZ, 0xfc, !PT ;  /* 0x0000000e06097812 */ /* 0x040fe400078efcff */
[----:B------:R-:W-:Y:S02]  /*2f70*/  LOP3.LUT R6, R6, 0x10, RZ, 0xfc, !PT ;  /* 0x0000001006067812 */ /* 0x000fe400078efcff */
[----:B------:R-:W-:Y:S02]  /*2f80*/  ISETP.GE.AND P1, PT, R9, UR4, PT ;  /* 0x0000000409007c0c */ /* 0x000fe4000bf26270 */
[----:B------:R-:W-:Y:S02]  /*2f90*/  ISETP.GE.AND P2, PT, R6, UR4, PT ;  /* 0x0000000406007c0c */ /* 0x000fe4000bf46270 */
[C---:B------:R-:W-:Y:S02]  /*2fa0*/  LOP3.LUT R9, R7.reuse, 0x12, RZ, 0xfc, !PT ;  /* 0x0000001207097812 */ /* 0x040fe400078efcff */
[----:B------:R-:W-:-:S02]  /*2fb0*/  LOP3.LUT R6, R7, 0x14, RZ, 0xfc, !PT ;  /* 0x0000001407067812 */ /* 0x000fc400078efcff */
[----:B------:R-:W1:Y:S02]  /*2fc0*/  S2R R7, SR_TID.X ;  /* 0x0000000000077919 */ /* 0x000e640000002100 */
[----:B------:R-:W-:Y:S01]  /*2fd0*/  ISETP.GE.AND P0, PT, R6, UR4, PT ;  /* 0x0000000406007c0c */ /* 0x000fe2000bf06270 */
[----:B------:R-:W-:Y:S01]  /*2fe0*/  IMAD R10, R10, c[0x0][0x188], RZ ;  /* 0x000062000a0a7a24 */ /* 0x000fe200078e02ff */
[----:B------:R-:W-:-:S03]  /*2ff0*/  PRMT R28, RZ, 0x7610, R28 ;  /* 0x00007610ff1c7816 */ /* 0x000fc6000000001c */
[----:B------:R-:W-:Y:S01]  /*3000*/  IMAD.WIDE R10, R10, 0x2, R2 ;  /* 0x000000020a0a7825 */ /* 0x000fe200078e0202 */
[----:B--2---:R1:W-:Y:S02]  /*3010*/  STL [R1+0x4], R0 ;  /* 0x0000040001007387 */ /* 0x0043e40000100800 */
[----:B-1----:R-:W-:-:S04]  /*3020*/  SHF.R.U32.HI R0, RZ, 0x8, R7 ;  /* 0x00000008ff007819 */ /* 0x002fc80000011607 */
[----:B------:R-:W-:Y:S01]  /*3030*/  SGXT.U32 R0, R0, 0x1 ;  /* 0x000000010000781a */ /* 0x000fe20000000000 */
[----:B---3--:R-:W2:Y:S03]  /*3040*/  @!P4 LDG.E.U16 R29, [R10.64] ;  /* 0x000000060a1dc981 */ /* 0x008ea6000c1e1500 */
[----:B------:R-:W-:-:S05]  /*3050*/  LOP3.LUT R6, R0, 0xe, RZ, 0xfc, !PT ;  /* 0x0000000e00067812 */ /* 0x000fca00078efcff */
[----:B------:R-:W-:-:S04]  /*3060*/  IMAD R6, R6, c[0x0][0x188], RZ ;  /* 0x0000620006067a24 */ /* 0x000fc800078e02ff */
[----:B------:R-:W-:-:S05]  /*3070*/  IMAD.WIDE R4, R6, 0x2, R2 ;  /* 0x0000000206047825 */ /* 0x000fca00078e0202 */
[----:B------:R1:W2:Y:S01]  /*3080*/  @!P1 LDG.E.U16 R28, [R4.64] ;  /* 0x00000006041c9981 */ /* 0x0002a2000c1e1500 */
[----:B------:R-:W-:Y:S02]  /*3090*/  ISETP.GE.AND P3, PT, R9, UR4, PT ;  /* 0x0000000409007c0c */ /* 0x000fe4000bf66270 */
[C---:B------:R-:W-:Y:S02]  /*30a0*/  LOP3.LUT R9, R0.reuse, 0x12, RZ, 0xfc, !PT ;  /* 0x0000001200097812 */ /* 0x040fe400078efcff */
[C---:B------:R-:W-:Y:S02]  /*30b0*/  LOP3.LUT R7, R0.reuse, 0x10, RZ, 0xfc, !PT ;  /* 0x0000001000077812 */ /* 0x040fe400078efcff */
[----:B------:R-:W-:-:S04]  /*30c0*/  LOP3.LUT R0, R0, 0x16, RZ, 0xfc, !PT ;  /* 0x0000001600007812 */ /* 0x000fc800078efcff */
[----:B------:R-:W-:Y:S02]  /*30d0*/  ISETP.GE.AND P4, PT, R0, UR4, PT ;  /* 0x0000000400007c0c */ /* 0x000fe4000bf86270 */
[----:B------:R-:W1:Y:S01]  /*30e0*/  S2R R0, SR_TID.X ;  /* 0x0000000000007919 */ /* 0x000e620000002100 */
[----:B------:R-:W-:Y:S01]  /*30f0*/  IMAD R7, R7, c[0x0][0x188], RZ ;  /* 0x0000620007077a24 */ /* 0x000fe200078e02ff */
[----:B------:R-:W-:-:S03]  /*3100*/  PRMT R27, RZ, 0x7610, R27 ;  /* 0x00007610ff1b7816 */ /* 0x000fc6000000001b */
[----:B------:R-:W-:-:S05]  /*3110*/  IMAD.WIDE R6, R7, 0x2, R2 ;  /* 0x0000000207067825 */ /* 0x000fca00078e0202 */
[----:B------:R3:W4:Y:S01]  /*3120*/  @!P2 LDG.E.U16 R27, [R6.64] ;  /* 0x00000006061ba981 */ /* 0x000722000c1e1500 */
[--C-:B-1----:R-:W-:Y:S02]  /*3130*/  SHF.R.U32.HI R5, RZ, 0x8, R0.reuse ;  /* 0x00000008ff057819 */ /* 0x102fe40000011600 */
[----:B------:R-:W-:-:S04]  /*3140*/  SHF.R.U32.HI R0, RZ, 0x8, R0 ;  /* 0x00000008ff007819 */ /* 0x000fc80000011600 */
[----:B------:R-:W-:-:S04]  /*3150*/  SGXT.U32 R0, R0, 0x1 ;  /* 0x000000010000781a */ /* 0x000fc80000000000 */
[----:B---3--:R-:W-:Y:S01]  /*3160*/  LOP3.LUT R7, R0, 0x16, RZ, 0xfc, !PT ;  /* 0x0000001600077812 */ /* 0x008fe200078efcff */
[----:B------:R-:W-:Y:S01]  /*3170*/  IMAD R9, R9, c[0x0][0x188], RZ ;  /* 0x0000620009097a24 */ /* 0x000fe200078e02ff */
[----:B------:R-:W-:-:S03]  /*3180*/  PRMT R26, RZ, 0x7610, R26 ;  /* 0x00007610ff1a7816 */ /* 0x000fc6000000001a */
[----:B------:R-:W-:Y:S01]  /*3190*/  IMAD.WIDE R8, R9, 0x2, R2 ;  /* 0x0000000209087825 */ /* 0x000fe200078e0202 */
[----:B------:R-:W-:-:S04]  /*31a0*/  SGXT.U32 R5, R5, 0x1 ;  /* 0x000000010505781a */ /* 0x000fc80000000000 */
[----:B------:R-:W4:Y:S01]  /*31b0*/  @!P3 LDG.E.U16 R26, [R8.64] ;  /* 0x00000006081ab981 */ /* 0x000f22000c1e1500 */
[----:B------:R-:W-:Y:S02]  /*31c0*/  LOP3.LUT R5, R5, 0x14, RZ, 0xfc, !PT ;  /* 0x0000001405057812 */ /* 0x000fe400078efcff */
[----:B------:R-:W-:-:S03]  /*31d0*/  PRMT R25, RZ, 0x7610, R25 ;  /* 0x00007610ff197816 */ /* 0x000fc60000000019 */
[----:B------:R-:W-:Y:S02]  /*31e0*/  IMAD R5, R5, c[0x0][0x188], RZ ;  /* 0x0000620005057a24 */ /* 0x000fe400078e02ff */
[----:B------:R-:W-:Y:S02]  /*31f0*/  IMAD R7, R7, c[0x0][0x188], RZ ;  /* 0x0000620007077a24 */ /* 0x000fe400078e02ff */
[----:B------:R-:W-:Y:S01]  /*3200*/  IMAD.WIDE R4, R5, 0x2, R2 ;  /* 0x0000000205047825 */ /* 0x000fe200078e0202 */
[----:B------:R-:W-:Y:S02]  /*3210*/  PRMT R24, RZ, 0x7610, R24 ;  /* 0x00007610ff187816 */ /* 0x000fe40000000018 */
[----:B------:R-:W-:Y:S01]  /*3220*/  PRMT R23, RZ, 0x7610, R23 ;  /* 0x00007610ff177816 */ /* 0x000fe20000000017 */
[----:B------:R-:W-:Y:S01]  /*3230*/  IMAD.WIDE R6, R7, 0x2, R2 ;  /* 0x0000000207067825 */ /* 0x000fe200078e0202 */
[----:B------:R1:W3:Y:S04]  /*3240*/  @!P0 LDG.E.U16 R25, [R4.64] ;  /* 0x0000000604198981 */ /* 0x0002e8000c1e1500 */
[----:B------:R0:W3:Y:S04]  /*3250*/  @!P4 LDG.E.U16 R24, [R6.64] ;  /* 0x000000060618c981 */ /* 0x0000e8000c1e1500 */
[----:B--2---:R2:W-:Y:S02]  /*3260*/  STL.64 [R1+0x878], R28 ;  /* 0x0008781c01007387 */ /* 0x0045e40000100a00 */
[----:B--2---:R-:W-:-:S02]  /*3270*/  LOP3.LUT R28, R0, 0x18, RZ, 0xfc, !PT ;  /* 0x00000018001c7812 */ /* 0x004fc400078efcff */
[----:B------:R-:W-:Y:S02]  /*3280*/  LOP3.LUT R29, R0, 0x1a, RZ, 0xfc, !PT ;  /* 0x0000001a001d7812 */ /* 0x000fe400078efcff */
[----:B------:R-:W2:Y:S02]  /*3290*/  S2R R0, SR_TID.X ;  /* 0x0000000000007919 */ /* 0x000ea40000002100 */
[----:B------:R-:W-:Y:S02]  /*32a0*/  ISETP.GE.AND P2, PT, R29, UR4, PT ;  /* 0x000000041d007c0c */ /* 0x000fe4000bf46270 */
[----:B------:R-:W-:Y:S02]  /*32b0*/  ISETP.GE.AND P1, PT, R28, UR4, PT ;  /* 0x000000041c007c0c */ /* 0x000fe4000bf26270 */
[--C-:B--2---:R-:W-:Y:S02]  /*32c0*/  SHF.R.U32.HI R29, RZ, 0x8, R0.reuse ;  /* 0x00000008ff1d7819 */ /* 0x104fe40000011600 */
[----:B------:R-:W-:-:S04]  /*32d0*/  SHF.R.U32.HI R0, RZ, 0x8, R0 ;  /* 0x00000008ff007819 */ /* 0x000fc80000011600 */
[----:B------:R-:W-:-:S04]  /*32e0*/  SGXT.U32 R0, R0, 0x1 ;  /* 0x000000010000781a */ /* 0x000fc80000000000 */
[----:B------:R-:W-:-:S05]  /*32f0*/  LOP3.LUT R28, R0, 0x18, RZ, 0xfc, !PT ;  /* 0x00000018001c7812 */ /* 0x000fca00078efcff */
[----:B------:R-:W-:-:S04]  /*3300*/  IMAD R28, R28, c[0x0][0x188], RZ ;  /* 0x000062001c1c7a24 */ /* 0x000fc800078e02ff */
[----:B-1----:R-:W-:-:S05]  /*3310*/  IMAD.WIDE R4, R28, 0x2, R2 ;  /* 0x000000021c047825 */ /* 0x002fca00078e0202 */
[----:B------:R1:W2:Y:S01]  /*3320*/  @!P1 LDG.E.U16 R23, [R4.64] ;  /* 0x0000000604179981 */ /* 0x0002a2000c1e1500 */
[----:B------:R-:W-:-:S04]  /*3330*/  SGXT.U32 R29, R29, 0x1 ;  /* 0x000000011d1d781a */ /* 0x000fc80000000000 */
[----:B------:R-:W-:-:S04]  /*3340*/  LOP3.LUT R29, R29, 0x1c, RZ, 0xfc, !PT ;  /* 0x0000001c1d1d7812 */ /* 0x000fc800078efcff */
[----:B------:R-:W-:Y:S02]  /*3350*/  ISETP.GE.AND P0, PT, R29, UR4, PT ;  /* 0x000000041d007c0c */ /* 0x000fe4000bf06270 */
[----:B------:R-:W-:Y:S02]  /*3360*/  LOP3.LUT R29, R0, 0x1a, RZ, 0xfc, !PT ;  /* 0x0000001a001d7812 */ /* 0x000fe400078efcff */
[----:B------:R-:W1:Y:S03]  /*3370*/  S2R R0, SR_TID.X ;  /* 0x0000000000007919 */ /* 0x000e660000002100 */
[----:B------:R-:W-:-:S04]  /*3380*/  IMAD R29, R29, c[0x0][0x188], RZ ;  /* 0x000062001d1d7a24 */ /* 0x000fc800078e02ff */
[----:B0-----:R-:W-:Y:S02]  /*3390*/  IMAD.WIDE R6, R29, 0x2, R2 ;  /* 0x000000021d067825 */ /* 0x001fe400078e0202 */
[----:B------:R-:W0:Y:S04]  /*33a0*/  S2R R29, SR_TID.X ;  /* 0x00000000001d7919 */ /* 0x000e280000002100 */
[----:B----4-:R4:W-:Y:S01]  /*33b0*/  STL.64 [R1+0x880], R26 ;  /* 0x0008801a01007387 */ /* 0x0109e20000100a00 */
[----:B-1----:R-:W-:-:S04]  /*33c0*/  SHF.R.U32.HI R28, RZ, 0x8, R0 ;  /* 0x00000008ff1c7819 */ /* 0x002fc80000011600 */
[----:B------:R-:W-:-:S04]  /*33d0*/  SGXT.U32 R28, R28, 0x1 ;  /* 0x000000011c1c781a */ /* 0x000fc80000000000 */
[----:B----4-:R-:W-:Y:S02]  /*33e0*/  LOP3.LUT R26, R28, 0x1e, RZ, 0xfc, !PT ;  /* 0x0000001e1c1a7812 */ /* 0x010fe400078efcff */
[----:B0-----:R-:W-:-:S04]  /*33f0*/  SHF.R.U32.HI R28, RZ, 0x8, R29 ;  /* 0x00000008ff1c7819 */ /* 0x001fc8000001161d */
[----:B------:R-:W-:Y:S02]  /*3400*/  SGXT.U32 R28, R28, 0x1 ;  /* 0x000000011c1c781a */ /* 0x000fe40000000000 */
[----:B------:R-:W-:Y:S02]  /*3410*/  ISETP.GE.AND P1, PT, R26, UR4, PT ;  /* 0x000000041a007c0c */ /* 0x000fe4000bf26270 */
[----:B------:R-:W-:Y:S02]  /*3420*/  LOP3.LUT R26, R28, 0x1c, RZ, 0xfc, !PT ;  /* 0x0000001c1c1a7812 */ /* 0x000fe400078efcff */
[----:B------:R-:W-:-:S03]  /*3430*/  SHF.R.U32.HI R29, RZ, 0x8, R0 ;  /* 0x00000008ff1d7819 */ /* 0x000fc60000011600 */
[----:B------:R-:W-:Y:S01]  /*3440*/  IMAD R26, R26, c[0x0][0x188], RZ ;  /* 0x000062001a1a7a24 */ /* 0x000fe200078e02ff */
[----:B------:R-:W-:Y:S02]  /*3450*/  SGXT.U32 R29, R29, 0x1 ;  /* 0x000000011d1d781a */ /* 0x000fe40000000000 */
[----:B------:R-:W-:Y:S01]  /*3460*/  PRMT R21, RZ, 0x7610, R21 ;  /* 0x00007610ff157816 */ /* 0x000fe20000000015 */
[----:B------:R-:W-:Y:S01]  /*3470*/  IMAD.WIDE R4, R26, 0x2, R2 ;  /* 0x000000021a047825 */ /* 0x000fe200078e0202 */
[----:B------:R-:W-:Y:S02]  /*3480*/  LOP3.LUT R0, R0, 0x1f, RZ, 0xc0, !PT ;  /* 0x0000001f00007812 */ /* 0x000fe400078ec0ff */
[----:B------:R-:W-:Y:S01]  /*3490*/  LOP3.LUT R26, R29, 0x1e, RZ, 0xfc, !PT ;  /* 0x0000001e1d1a7812 */ /* 0x000fe200078efcff */
[----:B---3--:R0:W-:Y:S02]  /*34a0*/  STL.64 [R1+0x888], R24 ;  /* 0x0008881801007387 */ /* 0x0081e40000100a00 */
[----:B------:R-:W-:-:S02]  /*34b0*/  IMAD R28, R0, c[0x0][0x18c], RZ ;  /* 0x00006300001c7a24 */ /* 0x000fc400078e02ff */
[----:B------:R1:W3:Y:S01]  /*34c0*/  @!P0 LDG.E.U16 R21, [R4.64] ;  /* 0x0000000604158981 */ /* 0x0002e2000c1e1500 */
[----:B------:R-:W-:Y:S01]  /*34d0*/  IMAD R26, R26, c[0x0][0x188], RZ ;  /* 0x000062001a1a7a24 */ /* 0x000fe200078e02ff */
[----:B------:R-:W-:-:S03]  /*34e0*/  ISETP.GE.AND P0, PT, R0, UR4, PT ;  /* 0x0000000400007c0c */ /* 0x000fc6000bf06270 */
[----:B-1----:R-:W-:Y:S01]  /*34f0*/  IMAD.WIDE R4, R26, 0x2, R2 ;  /* 0x000000021a047825 */ /* 0x002fe200078e0202 */
[----:B--2---:R-:W-:Y:S04]  /*3500*/  STL [R1+0x890], R23 ;  /* 0x0008901701007387 */ /* 0x004fe80000100800 */
[----:B------:R1:W-:Y:S04]  /*3510*/  STL.64 [R1+0x3e0], R2 ;  /* 0x0003e00201007387 */ /* 0x0003e80000100a00 */
[----:B0-----:R-:W2:Y:S04]  /*3520*/  LDL.LU R24, [R1+0x20] ;  /* 0x0000200001187983 */ /* 0x001ea80000300800 */
[----:B------:R-:W4:Y:S01]  /*3530*/  LDL.LU R0, [R1+0x24] ;  /* 0x0000240001007983 */ /* 0x000f220000300800 */
[----:B-1----:R-:W-:-:S02]  /*3540*/  IMAD.MOV.U32 R2, RZ, RZ, R13 ;  /* 0x000000ffff027224 */ /* 0x002fc400078e000d */
[----:B------:R-:W-:-:S05]  /*3550*/  IMAD.MOV.U32 R3, RZ, RZ, R12 ;  /* 0x000000ffff037224 */ /* 0x000fca00078e000c */
[----:B------:R0:W-:Y:S04]  /*3560*/  STL.64 [R1+0x378], R2 ;  /* 0x0003780201007387 */ /* 0x0001e80000100a00 */
[----:B------:R-:W3:Y:S04]  /*3570*/  LDL.LU R27, [R1+0x28] ;  /* 0x00002800011b7983 */ /* 0x000ee80000300800 */
[----:B------:R-:W3:Y:S01]  /*3580*/  LDL.LU R26, [R1+0x2c] ;  /* 0x00002c00011a7983 */ /* 0x000ee20000300800 */
[----:B------:R-:W-:Y:S02]  /*3590*/  PRMT R22, RZ, 0x7610, R22 ;  /* 0x00007610ff167816 */ /* 0x000fe40000000016 */
[----:B------:R-:W-:-:S04]  /*35a0*/  PRMT R20, RZ, 0x7610, R20 ;  /* 0x00007610ff147816 */ /* 0x000fc80000000014 */
[----:B------:R1:W3:Y:S04]  /*35b0*/  @!P2 LDG.E.U16 R22, [R6.64] ;  /* 0x000000060616a981 */ /* 0x0002e8000c1e1500 */
[----:B------:R0:W3:Y:S01]  /*35c0*/  @!P1 LDG.E.U16 R20, [R4.64] ;  /* 0x0000000604149981 */ /* 0x0000e2000c1e1500 */
[----:B------:R-:W-:Y:S02]  /*35d0*/  PRMT R19, RZ, 0x7610, R19 ;  /* 0x00007610ff137816 */ /* 0x000fe40000000013 */
[----:B------:R-:W-:Y:S01]  /*35e0*/  PRMT R18, RZ, 0x7610, R18 ;  /* 0x00007610ff127816 */ /* 0x000fe20000000012 */
[----:B0-----:R-:W-:Y:S01]  /*35f0*/  IMAD.WIDE R4, R28, 0x2, R2 ;  /* 0x000000021c047825 */ /* 0x001fe200078e0202 */
[----:B------:R-:W-:Y:S03]  /*3600*/  BAR.SYNC.DEFER_BLOCKING 0x0 ;  /* 0x0000000000007b1d */ /* 0x000fe60000010000 */
[----:B------:R-:W-:-:S02]  /*3610*/  IMAD.MOV.U32 R2, RZ, RZ, R15 ;  /* 0x000000ffff027224 */ /* 0x000fc400078e000f */
[----:B------:R-:W-:-:S05]  /*3620*/  IMAD.MOV.U32 R3, RZ, RZ, R14 ;  /* 0x000000ffff037224 */ /* 0x000fca00078e000e */
[----:B------:R0:W-:Y:S04]  /*3630*/  STL.64 [R1+0x370], R2 ;  /* 0x0003700201007387 */ /* 0x0001e80000100a00 */
[----:B------:R-:W3:Y:S04]  /*3640*/  LDL.LU R25, [R1+0x30] ;  /* 0x0000300001197983 */ /* 0x000ee80000300800 */
[----:B------:R-:W3:Y:S04]  /*3650*/  LDL.LU R23, [R1+0x34] ;  /* 0x0000340001177983 */ /* 0x000ee80000300800 */
[----:B------:R0:W3:Y:S02]  /*3660*/  @!P0 LDG.E.U16 R19, [R4.64] ;  /* 0x0000000604138981 */ /* 0x0000e4000c1e1500 */
[----:B0-----:R-:W-:-:S04]  /*3670*/  IMAD.WIDE R4, R28, 0x2, R2 ;  /* 0x000000021c047825 */ /* 0x001fc800078e0202 */
[--C-:B------:R-:W-:Y:S01]  /*3680*/  IMAD.MOV.U32 R2, RZ, RZ, R17.reuse ;  /* 0x000000ffff027224 */ /* 0x100fe200078e0011 */
[----:B------:R0:W3:Y:S01]  /*3690*/  @!P0 LDG.E.U16 R18, [R4.64] ;  /* 0x0000000604128981 */ /* 0x0000e2000c1e1500 */
[----:B------:R-:W-:Y:S01]  /*36a0*/  IMAD.MOV.U32 R3, RZ, RZ, R16 ;  /* 0x000000ffff037224 */ /* 0x000fe200078e0010 */
[----:B------:R-:W-:-:S04]  /*36b0*/  PRMT R17, RZ, 0x7610, R17 ;  /* 0x00007610ff117816 */ /* 0x000fc80000000011 */
[----:B------:R2:W-:Y:S01]  /*36c0*/  STL.64 [R1+0x3f8], R2 ;  /* 0x0003f80201007387 */ /* 0x0005e20000100a00 */
[----:B0-----:R-:W-:-:S05]  /*36d0*/  IMAD.WIDE R4, R28, 0x2, R2 ;  /* 0x000000021c047825 */ /* 0x001fca00078e0202 */
[----:B------:R0:W3:Y:S01]  /*36e0*/  @!P0 LDG.E.U16 R17, [R4.64] ;  /* 0x0000000604118981 */ /* 0x0000e2000c1e1500 */
[----:B--2---:R-:W-:-:S03]  /*36f0*/  IMAD.MOV.U32 R3, RZ, RZ, R24 ;  /* 0x000000ffff037224 */ /* 0x004fc600078e0018 */
[----:B------:R-:W2:Y:S01]  /*3700*/  LDL.LU R24, [R1+0x38] ;  /* 0x0000380001187983 */ /* 0x000ea20000300800 */
[----:B----4-:R-:W-:-:S03]  /*3710*/  IMAD.MOV.U32 R2, RZ, RZ, R0 ;  /* 0x000000ffff027224 */ /* 0x010fc600078e0000 */
[----:B------:R-:W4:Y:S01]  /*3720*/  LDL.LU R0, [R1+0x3c] ;  /* 0x00003c0001007983 */ /* 0x000f220000300800 */
[----:B0-----:R-:W-:-:S03]  /*3730*/  IMAD.WIDE R4, R28, 0x2, R2 ;  /* 0x000000021c047825 */ /* 0x001fc600078e0202 */
[----:B------:R3:W-:Y:S04]  /*3740*/  STL.64 [R1+0x368], R2 ;  /* 0x0003680201007387 */ /* 0x0007e80000100a00 */
[----:B------:R-:W4:Y:S01]  /*3750*/  LDL.LU R29, [R1+0x40] ;  /* 0x00004000011d7983 */ /* 0x000f220000300800 */
[----:B---3--:R-:W-:-:S03]  /*3760*/  IMAD.MOV.U32 R3, RZ, RZ, R27 ;  /* 0x000000ffff037224 */ /* 0x008fc600078e001b */
[----:B------:R-:W3:Y:S01]  /*3770*/  LDL.LU R27, [R1+0x44] ;  /* 0x00004400011b7983 */ /* 0x000ee20000300800 */
[----:B------:R-:W-:-:S05]  /*3780*/  IMAD.MOV.U32 R2, RZ, RZ, R26 ;  /* 0x000000ffff027224 */ /* 0x000fca00078e001a */
[----:B------:R0:W-:Y:S04]  /*3790*/  STL.64 [R1+0x408], R2 ;  /* 0x0004080201007387 */ /* 0x0001e80000100a00 */
[----:B------:R-:W3:Y:S01]  /*37a0*/  LDL.LU R26, [R1+0x48] ;  /* 0x00004800011a7983 */ /* 0x000ee20000300800 */
[----:B------:R-:W-:Y:S02]  /*37b0*/  PRMT R16, RZ, 0x7610, R16 ;  /* 0x00007610ff107816 */ /* 0x000fe40000000010 */
[----:B------:R-:W-:-:S04]  /*37c0*/  PRMT R15, RZ, 0x7610, R15 ;  /* 0x00007610ff0f7816 */ /* 0x000fc8000000000f */
[----:B------:R0:W3:Y:S01]  /*37d0*/  @!P0 LDG.E.U16 R16, [R4.64] ;  /* 0x0000000604108981 */ /* 0x0000e2000c1e1500 */
[----:B------:R-:W-:Y:S01]  /*37e0*/  PRMT R14, RZ, 0x7610, R14 ;  /* 0x00007610ff0e7816 */ /* 0x000fe2000000000e */
[----:B0-----:R-:W-:-:S05]  /*37f0*/  IMAD.WIDE R4, R28, 0x2, R2 ;  /* 0x000000021c047825 */ /* 0x001fca00078e0202 */
[----:B------:R0:W3:Y:S01]  /*3800*/  @!P0 LDG.E.U16 R15, [R4.64] ;  /* 0x00000006040f8981 */ /* 0x0000e2000c1e1500 */
[----:B------:R-:W-:Y:S02]  /*3810*/  IMAD.MOV.U32 R3, RZ, RZ, R25 ;  /* 0x000000ffff037224 */ /* 0x000fe400078e0019 */
[----:B------:R-:W-:Y:S02]  /*3820*/  IMAD.MOV.U32 R2, RZ, RZ, R23 ;  /* 0x000000ffff027224 */ /* 0x000fe400078e0017 */
[----:B------:R-:W3:Y:S02]  /*3830*/  LDL.LU R23, [R1+0x4c] ;  /* 0x00004c0001177983 */ /* 0x000ee40000300800 */
[----:B0-----:R-:W-:Y:S02]  /*3840*/  IMAD.WIDE R4, R28, 0x2, R2 ;  /* 0x000000021c047825 */ /* 0x001fe400078e0202 */
[----:B------:R2:W-:Y:S01]  /*3850*/  STL.64 [R1+0x360], R2 ;  /* 0x0003600201007387 */ /* 0x0005e20000100a00 */
[----:B------:R-:W-:-:S03]  /*3860*/  PRMT R13, RZ, 0x7610, R13 ;  /* 0x00007610ff0d7816 */ /* 0x000fc6000000000d */
[----:B------:R-:W3:Y:S04]  /*3870*/  LDL.LU R25, [R1+0x54] ;  /* 0x0000540001197983 */ /* 0x000ee80000300800 */
[----:B------:R0:W3:Y:S01]  /*3880*/  @!P0 LDG.E.U16 R14, [R4.64] ;  /* 0x00000006040e8981 */ /* 0x0000e2000c1e1500 */
[----:B------:R-:W-:Y:S01]  /*3890*/  PRMT R12, RZ, 0x7610, R12 ;  /* 0x00007610ff0c7816 */ /* 0x000fe2000000000c */
[----:B--2---:R-:W-:Y:S02]  /*38a0*/  IMAD.MOV.U32 R3, RZ, RZ, R24 ;  /* 0x000000ffff037224 */ /* 0x004fe400078e0018 */
[----:B------:R-:W2:Y:S01]  /*38b0*/  LDL.LU R24, [R1+0x58] ;  /* 0x0000580001187983 */ /* 0x000ea20000300800 */
[----:B----4-:R-:W-:-:S03]  /*38c0*/  IMAD.MOV.U32 R2, RZ, RZ, R0 ;  /* 0x000000ffff027224 */ /* 0x010fc600078e0000 */
[----:B------:R-:W4:Y:S01]  /*38d0*/  LDL.LU R0, [R1+0x5c] ;  /* 0x00005c0001007983 */ /* 0x000f220000300800 */
[----:B0-----:R-:W-:-:S03]  /*38e0*/  IMAD.WIDE R4, R28, 0x2, R2 ;  /* 0x000000021c047825 */ /* 0x001fc600078e0202 */
[----:B------:R0:W-:Y:S04]  /*38f0*/  STL [R1+0x418], R2 ;  /* 0x0004180201007387 */ /* 0x0001e80000100800 */
[----:B------:R3:W2:Y:S04]  /*3900*/  @!P0 LDG.E.U16 R13, [R4.64] ;  /* 0x00000006040d8981 */ /* 0x0006a8000c1e1500 */
[----:B0-----:R-:W2:Y:S01]  /*3910*/  LDL.LU R2, [R1+0x50] ;  /* 0x0000500001027983 */ /* 0x001ea20000300800 */
[----:B---3--:R-:W-:Y:S02]  /*3920*/  IMAD.MOV.U32 R4, RZ, RZ, R27 ;  /* 0x000000ffff047224 */ /* 0x008fe400078e001b */
[----:B------:R-:W-:Y:S01]  /*3930*/  IMAD.MOV.U32 R5, RZ, RZ, R29 ;  /* 0x000000ffff057224 */ /* 0x000fe200078e001d */
[----:B------:R-:W-:Y:S04]  /*3940*/  STL [R1+0x414], R3 ;  /* 0x0004140301007387 */ /* 0x000fe80000100800 */
[----:B------:R0:W-:Y:S04]  /*3950*/  STL.64 [R1+0x358], R4 ;  /* 0x0003580401007387 */ /* 0x0001e80000100a00 */
[----:B------:R-:W3:Y:S01]  /*3960*/  LDL.LU R27, [R1+0x250] ;  /* 0x00025000011b7983 */ /* 0x000ee20000300800 */
[----:B0-----:R-:W-:-:S05]  /*3970*/  IMAD.WIDE R4, R28, 0x2, R4 ;  /* 0x000000021c047825 */ /* 0x001fca00078e0204 */
[----:B------:R0:W3:Y:S02]  /*3980*/  @!P0 LDG.E.U16 R12, [R4.64] ;  /* 0x00000006040c8981 */ /* 0x0000e4000c1e1500 */
[----:B0-----:R-:W-:Y:S02]  /*3990*/  IMAD.MOV.U32 R5, RZ, RZ, R26 ;  /* 0x000000ffff057224 */ /* 0x001fe400078e001a */
[----:B------:R-:W3:Y:S01]  /*39a0*/  LDL.LU R26, [R1+0x254] ;  /* 0x00025400011a7983 */ /* 0x000ee20000300800 */
[----:B------:R-:W-:Y:S01]  /*39b0*/  IMAD.MOV.U32 R4, RZ, RZ, R23 ;  /* 0x000000ffff047224 */ /* 0x000fe200078e0017 */
[----:B------:R-:W-:Y:S02]  /*39c0*/  PRMT R11, RZ, 0x7610, R11 ;  /* 0x00007610ff0b7816 */ /* 0x000fe4000000000b */
[----:B------:R-:W3:Y:S04]  /*39d0*/  LDL.LU R23, [R1+0xc] ;  /* 0x00000c0001177983 */ /* 0x000ee80000300800 */
[----:B------:R0:W-:Y:S01]  /*39e0*/  STL.64 [R1+0x350], R4 ;  /* 0x0003500401007387 */ /* 0x0001e20000100a00 */
[----:B------:R-:W-:-:S02]  /*39f0*/  PRMT R10, RZ, 0x7610, R10 ;  /* 0x00007610ff0a7816 */ /* 0x000fc4000000000a */
[----:B------:R-:W-:Y:S01]  /*3a00*/  PRMT R9, RZ, 0x7610, R9 ;  /* 0x00007610ff097816 */ /* 0x000fe20000000009 */
[----:B------:R-:W3:Y:S01]  /*3a10*/  LDL.LU R29, [R1+0x10] ;  /* 0x00001000011d7983 */ /* 0x000ee20000300800 */
[----:B0-----:R-:W-:-:S05]  /*3a20*/  IMAD.WIDE R4, R28, 0x2, R4 ;  /* 0x000000021c047825 */ /* 0x001fca00078e0204 */
[----:B------:R0:W3:Y:S01]  /*3a30*/  @!P0 LDG.E.U16 R11, [R4.64] ;  /* 0x00000006040b8981 */ /* 0x0000e2000c1e1500 */
[----:B------:R-:W-:Y:S01]  /*3a40*/  PRMT R8, RZ, 0x7610, R8 ;  /* 0x00007610ff087816 */ /* 0x000fe20000000008 */
[----:B--2---:R-:W-:Y:S02]  /*3a50*/  IMAD.MOV.U32 R3, RZ, RZ, R2 ;  /* 0x000000ffff037224 */ /* 0x004fe400078e0002 */
[----:B------:R-:W-:Y:S02]  /*3a60*/  IMAD.MOV.U32 R2, RZ, RZ, R25 ;  /* 0x000000ffff027224 */ /* 0x000fe400078e0019 */
[----:B------:R-:W-:Y:S02]  /*3a70*/  IMAD.MOV.U32 R25, RZ, RZ, R24 ;  /* 0x000000ffff197224 */ /* 0x000fe400078e0018 */
[----:B0-----:R-:W-:-:S04]  /*3a80*/  IMAD.WIDE R4, R28, 0x2, R2 ;  /* 0x000000021c047825 */ /* 0x001fc800078e0202 */
[----:B----4-:R-:W-:Y:S01]  /*3a90*/  IMAD.MOV.U32 R24, RZ, RZ, R0 ;  /* 0x000000ffff187224 */ /* 0x010fe200078e0000 */
[----:B------:R0:W2:Y:S04]  /*3aa0*/  @!P0 LDG.E.U16 R10, [R4.64] ;  /* 0x00000006040a8981 */ /* 0x0000a8000c1e1500 */
[----:B------:R4:W-:Y:S01]  /*3ab0*/  STL.64 [R1+0x348], R2 ;  /* 0x0003480201007387 */ /* 0x0009e20000100a00 */
[----:B0-----:R-:W-:-:S05]  /*3ac0*/  IMAD.WIDE R4, R28, 0x2, R24 ;  /* 0x000000021c047825 */ /* 0x001fca00078e0218 */
[----:B------:R3:W2:Y:S04]  /*3ad0*/  @!P0 LDG.E.U16 R9, [R4.64] ;  /* 0x0000000604098981 */ /* 0x0006a8000c1e1500 */
[----:B----4-:R-:W4:Y:S04]  /*3ae0*/  LDL.LU R3, [R1+0x274] ;  /* 0x0002740001037983 */ /* 0x010f280000300800 */
[----:B------:R-:W2:Y:S04]  /*3af0*/  LDL R0, [R1+0x314] ;  /* 0x0003140001007983 */ /* 0x000ea80000100800 */
[----:B------:R-:W2:Y:S01]  /*3b00*/  LDL.LU R2, [R1+0x1c] ;  /* 0x00001c0001027983 */ /* 0x000ea20000300800 */
[----:B---3--:R-:W-:-:S03]  /*3b10*/  IMAD.WIDE R4, R28, 0x2, R26 ;  /* 0x000000021c047825 */ /* 0x008fc600078e021a */
[----:B------:R0:W-:Y:S04]  /*3b20*/  STL.64 [R1+0x340], R24 ;  /* 0x0003401801007387 */ /* 0x0001e80000100a00 */
[----:B------:R3:W2:Y:S04]  /*3b30*/  @!P0 LDG.E.U16 R8, [R4.64] ;  /* 0x0000000604088981 */ /* 0x0006a8000c1e1500 */
[----:B0-----:R-:W2:Y:S04]  /*3b40*/  LDL.LU R25, [R1+0x278] ;  /* 0x0002780001197983 */ /* 0x001ea80000300800 */
[----:B------:R-:W2:Y:S04]  /*3b50*/  LDL.LU R24, [R1+0x27c] ;  /* 0x00027c0001187983 */ /* 0x000ea80000300800 */
[----:B------:R0:W-:Y:S04]  /*3b60*/  STL.64 [R1+0x338], R26 ;  /* 0x0003381a01007387 */ /* 0x0001e80000100a00 */
[----:B0-----:R-:W2:Y:S04]  /*3b70*/  LDL.LU R27, [R1+0x280] ;  /* 0x00028000011b7983 */ /* 0x001ea80000300800 */
[----:B------:R-:W2:Y:S04]  /*3b80*/  LDL.LU R26, [R1+0x284] ;  /* 0x00028400011a7983 */ /* 0x000ea80000300800 */
[----:B---3--:R-:W3:Y:S04]  /*3b90*/  LDL.LU R4, [R1+0x258] ;  /* 0x0002580001047983 */ /* 0x008ee80000300800 */
[----:B------:R-:W3:Y:S01]  /*3ba0*/  LDL.LU R5, [R1+0x25c] ;  /* 0x00025c0001057983 */ /* 0x000ee20000300800 */
[----:B-1----:R-:W-:-:S02]  /*3bb0*/  PRMT R7, RZ, 0x7610, R7 ;  /* 0x00007610ff077816 */ /* 0x002fc40000000007 */
[----:B---3--:R-:W-:-:S04]  /*3bc0*/  LOP3.LUT R5, R5, R4, RZ, 0x3c, !PT ;  /* 0x0000000405057212 */ /* 0x008fc800078e3cff */
[----:B------:R-:W-:-:S04]  /*3bd0*/  LOP3.LUT R4, R5, R4, RZ, 0x3c, !PT ;  /* 0x0000000405047212 */ /* 0x000fc800078e3cff */
[----:B------:R-:W-:-:S05]  /*3be0*/  LOP3.LUT R5, R5, R4, RZ, 0x3c, !PT ;  /* 0x0000000405057212 */ /* 0x000fca00078e3cff */
[----:B------:R0:W-:Y:S02]  /*3bf0*/  STL.64 [R1+0x330], R4 ;  /* 0x0003300401007387 */ /* 0x0001e40000100a00 */
[----:B0-----:R-:W-:-:S05]  /*3c00*/  IMAD.WIDE R4, R28, 0x2, R4 ;  /* 0x000000021c047825 */ /* 0x001fca00078e0204 */
[----:B------:R0:W3:Y:S04]  /*3c10*/  @!P0 LDG.E.U16 R7, [R4.64] ;  /* 0x0000000604078981 */ /* 0x0000e8000c1e1500 */
[----:B0-----:R-:W3:Y:S01]  /*3c20*/  LDL.LU R5, [R1+0x270] ;  /* 0x0002700001057983 */ /* 0x001ee20000300800 */
[----:B----4-:R-:W-:Y:S01]  /*3c30*/  IMAD.MOV.U32 R4, RZ, RZ, R3 ;  /* 0x000000ffff047224 */ /* 0x010fe200078e0003 */
[----:B------:R-:W-:Y:S02]  /*3c40*/  PRMT R6, RZ, 0x7610, R6 ;  /* 0x00007610ff067816 */ /* 0x000fe40000000006 */
[----:B--2---:R0:W-:Y:S04]  /*3c50*/  STS.U16 [R0], R23 ;  /* 0x0000001700007388 */ /* 0x0041e80000000400 */
[----:B------:R-:W-:Y:S04]  /*3c60*/  STS.U16 [R0+0x1000], R29 ;  /* 0x0010001d00007388 */ /* 0x000fe80000000400 */
[----:B---3--:R1:W-:Y:S04]  /*3c70*/  STL.64 [R1+0x328], R4 ;  /* 0x0003280401007387 */ /* 0x0083e80000100a00 */
[----:B------:R-:W2:Y:S04]  /*3c80*/  LDL R3, [R1+0x394] ;  /* 0x0003940001037983 */ /* 0x000ea80000100800 */
[----:B0-----:R-:W3:Y:S01]  /*3c90*/  LDL.LU R23, [R1+0x890] ;  /* 0x0008900001177983 */ /* 0x001ee20000300800 */
[----:B-1----:R-:W-:-:S03]  /*3ca0*/  IMAD.WIDE R4, R28, 0x2, R4 ;  /* 0x000000021c047825 */ /* 0x002fc600078e0204 */
[----:B------:R0:W-:Y:S04]  /*3cb0*/  STL.64 [R1+0x320], R24 ;  /* 0x0003201801007387 */ /* 0x0001e80000100a00 */
[----:B------:R1:W4:Y:S01]  /*3cc0*/  @!P0 LDG.E.U16 R6, [R4.64] ;  /* 0x0000000604068981 */ /* 0x000322000c1e1500 */
[----:B0-----:R-:W-:Y:S01]  /*3cd0*/  IMAD.WIDE R24, R28, 0x2, R24 ;  /* 0x000000021c187825 */ /* 0x001fe200078e0218 */
[----:B-1----:R-:W-:-:S03]  /*3ce0*/  PRMT R5, RZ, 0x7610, R5 ;  /* 0x00007610ff057816 */ /* 0x002fc60000000005 */
[----:B------:R-:W-:-:S03]  /*3cf0*/  IMAD.WIDE R28, R28, 0x2, R26 ;  /* 0x000000021c1c7825 */ /* 0x000fc600078e021a */
[----:B------:R0:W2:Y:S04]  /*3d00*/  @!P0 LDG.E.U16 R5, [R24.64] ;  /* 0x0000000618058981 */ /* 0x0000a8000c1e1500 */
[----:B0-----:R-:W2:Y:S04]  /*3d10*/  LDL.LU.64 R24, [R1+0x888] ;  /* 0x0008880001187983 */ /* 0x001ea80000300a00 */
[----:B------:R0:W-:Y:S04]  /*3d20*/  STL.64 [R1+0x318], R26 ;  /* 0x0003181a01007387 */ /* 0x0001e80000100a00 */
[----:B0-----:R-:W2:Y:S01]  /*3d30*/  LDL.LU.64 R26, [R1+0x880] ;  /* 0x00088000011a7983 */ /* 0x001ea20000300a00 */
[----:B------:R-:W-:-:S06]  /*3d40*/  PRMT R4, RZ, 0x7610, R4 ;  /* 0x00007610ff047816 */ /* 0x000fcc0000000004 */
[----:B------:R0:W4:Y:S04]  /*3d50*/  @!P0 LDG.E.U16 R4, [R28.64] ;  /* 0x000000061c048981 */ /* 0x000128000c1e1500 */
[----:B0-----:R-:W4:Y:S04]  /*3d60*/  LDL.LU.64 R28, [R1+0x878] ;  /* 0x00087800011c7983 */ /* 0x001f280000300a00 */
[----:B--2---:R0:W-:Y:S04]  /*3d70*/  STS.U16 [R0+0x2000], R27 ;  /* 0x0020001b00007388 */ /* 0x0041e80000000400 */
[----:B---3--:R1:W-:Y:S04]  /*3d80*/  STS.U16 [R0+0x3000], R23 ;  /* 0x0030001700007388 */ /* 0x0083e80000000400 */
[----:B0-----:R-:W2:Y:S04]  /*3d90*/  LDL R27, [R1+0x390] ;  /* 0x00039000011b7983 */ /* 0x001ea80000100800 */
[----:B-1----:R-:W2:Y:S04]  /*3da0*/  LDL.LU R0, [R1+0x870] ;  /* 0x0008700001007983 */ /* 0x002ea80000300800 */
[----:B------:R-:W3:Y:S04]  /*3db0*/  LDL.LU R23, [R1+0x4] ;  /* 0x0000040001177983 */ /* 0x000ee80000300800 */
[----:B------:R-:W-:Y:S04]  /*3dc0*/  STS.U16 [R3+0x400], R2 ;  /* 0x0004000203007388 */ /* 0x000fe80000000400 */
[----:B----4-:R0:W-:Y:S04]  /*3dd0*/  STS.U16 [R3+0x1400], R29 ;  /* 0x0014001d03007388 */ /* 0x0101e80000000400 */
[----:B------:R-:W-:Y:S04]  /*3de0*/  STS.U16 [R3+0x2400], R26 ;  /* 0x0024001a03007388 */ /* 0x000fe80000000400 */
[----:B------:R-:W-:Y:S04]  /*3df0*/  STS.U16 [R3+0x3400], R22 ;  /* 0x0034001603007388 */ /* 0x000fe80000000400 */
[----:B0-----:R-:W4:Y:S04]  /*3e00*/  LDL.LU R29, [R1+0x86c] ;  /* 0x00086c00011d7983 */ /* 0x001f280000300800 */
[----:B------:R-:W0:Y:S04]  /*3e10*/  S2R R2, SR_TID.X ;  /* 0x0000000000027919 */ /* 0x000e280000002100 */
[----:B--2---:R1:W-:Y:S04]  /*3e20*/  STS.U16 [R27+0x800], R0 ;  /* 0x000800001b007388 */ /* 0x0043e80000000400 */
[----:B-1----:R-:W2:Y:S01]  /*3e30*/  LDL.LU R0, [R1+0x868] ;  /* 0x0008680001007983 */ /* 0x002ea20000300800 */
[----:B0-----:R-:W-:-:S02]  /*3e40*/  LOP3.LUT R3, R2, 0xff, RZ, 0xc0, !PT ;  /* 0x000000ff02037812 */ /* 0x001fc400078ec0ff */
[----:B------:R-:W-:-:S03]  /*3e50*/  LOP3.LUT P1, RZ, R2, 0x100, RZ, 0xc0, !PT ;  /* 0x0000010002ff7812 */ /* 0x000fc6000782c0ff */
[----:B------:R-:W-:Y:S01]  /*3e60*/  IMAD.SHL.U32 R3, R3, 0x2, RZ ;  /* 0x0000000203037824 */ /* 0x000fe200078e00ff */
[----:B------:R-:W-:-:S04]  /*3e70*/  SEL R2, RZ, 0x210, !P1 ;  /* 0x00000210ff027807 */ /* 0x000fc80004800000 */
[----:B------:R-:W-:Y:S01]  /*3e80*/  LOP3.LUT R2, R2, R3, RZ, 0x3c, !PT ;  /* 0x0000000302027212 */ /* 0x000fe200078e3cff */
[----:B---3--:R-:W-:Y:S03]  /*3e90*/  STS.U16 [R27+0x1800], R23 ;  /* 0x001800171b007388 */ /* 0x008fe60000000400 */
[----:B------:R-:W-:Y:S01]  /*3ea0*/  LOP3.LUT R2, R2, 0x60, RZ, 0x3c, !PT ;  /* 0x0000006002027812 */ /* 0x000fe200078e3cff */
[----:B------:R-:W-:Y:S04]  /*3eb0*/  STS.U16 [R27+0x2800], R25 ;  /* 0x002800191b007388 */ /* 0x000fe80000000400 */
[----:B------:R-:W-:Y:S04]  /*3ec0*/  STS.U16 [R27+0x3800], R21 ;  /* 0x003800151b007388 */ /* 0x000fe80000000400 */
[----:B----4-:R0:W-:Y:S04]  /*3ed0*/  STS.U16 [R2+0xc00], R29 ;  /* 0x000c001d02007388 */ /* 0x0101e80000000400 */
[----:B------:R1:W-:Y:S04]  /*3ee0*/  STS.U16 [R2+0x1c00], R28 ;  /* 0x001c001c02007388 */ /* 0x0003e80000000400 */
[----:B------:R-:W-:Y:S04]  /*3ef0*/  STS.U16 [R2+0x2c00], R24 ;  /* 0x002c001802007388 */ /* 0x000fe80000000400 */
[----:B0-----:R-:W3:Y:S04]  /*3f00*/  LDL.LU R29, [R1+0x864] ;  /* 0x00086400011d7983 */ /* 0x001ee80000300800 */
[----:B------:R-:W-:Y:S04]  /*3f10*/  STS.U16 [R2+0x3c00], R20 ;  /* 0x003c001402007388 */ /* 0x000fe80000000400 */
[----:B-1----:R-:W4:Y:S04]  /*3f20*/  LDL.LU R28, [R1+0x860] ;  /* 0x00086000011c7983 */ /* 0x002f280000300800 */
[----:B--2---:R-:W-:Y:S04]  /*3f30*/  STS.U16 [R0+0x7800], R5 ;  /* 0x0078000500007388 */ /* 0x004fe80000000400 */
[----:B------:R0:W-:Y:S04]  /*3f40*/  STS.U16 [R0+0x7c00], R4 ;  /* 0x007c000400007388 */ /* 0x0001e80000000400 */
[----:B------:R-:W-:Y:S04]  /*3f50*/  STS.U16 [R0+0x7000], R7 ;  /* 0x0070000700007388 */ /* 0x000fe80000000400 */
[----:B------:R1:W-:Y:S04]  /*3f60*/  STS.U16 [R0+0x7400], R6 ;  /* 0x0074000600007388 */ /* 0x0003e80000000400 */
[----:B0-----:R-:W2:Y:S04]  /*3f70*/  LDL.LU.64 R4, [R1+0xf0] ;  /* 0x0000f00001047983 */ /* 0x001ea80000300a00 */
[----:B-1----:R-:W2:Y:S04]  /*3f80*/  LDL.LU.64 R6, [R1+0xf8] ;  /* 0x0000f80001067983 */ /* 0x002ea80000300a00 */
[----:B------:R-:W-:Y:S04]  /*3f90*/  STS.U16 [R0+0x4000], R19 ;  /* 0x0040001300007388 */ /* 0x000fe80000000400 */
        /* <DEDUP_REMOVED lines=11> */
[----:B------:R-:W-:Y:S06]  /*4050*/  BAR.SYNC.DEFER_BLOCKING 0x0 ;  /* 0x0000000000007b1d */ /* 0x000fec0000010000 */
[----:B---3--:R-:W-:Y:S04]  /*4060*/  LDSM.16.MT88.4 R24, [R29+0x80] ;  /* 0x000080001d18783b */ /* 0x008fe80000004200 */
[----:B------:R-:W-:Y:S04]  /*4070*/  LDSM.16.MT88.4 R20, [R29+0x180] ;  /* 0x000180001d14783b */ /* 0x000fe80000004200 */
[----:B----4-:R-:W0:Y:S04]  /*4080*/  LDSM.16.M88.4 R8, [R28+0x4800] ;  /* 0x004800001c08783b */ /* 0x010e280000000200 */
[----:B------:R-:W-:Y:S04]  /*4090*/  LDSM.16.MT88.4 R16, [R29] ;  /* 0x000000001d10783b */ /* 0x000fe80000004200 */
[----:B------:R-:W-:Y:S04]  /*40a0*/  LDSM.16.MT88.4 R12, [R29+0x100] ;  /* 0x000100001d0c783b */ /* 0x000fe80000004200 */
[----:B--2---:R-:W-:Y:S04]  /*40b0*/  STL.64 [R1+0x830], R6 ;  /* 0x0008300601007387 */ /* 0x004fe80000100a00 */
[----:B------:R1:W-:Y:S04]  /*40c0*/  STL.64 [R1+0x828], R4 ;  /* 0x0008280401007387 */ /* 0x0003e80000100a00 */
[----:B-1----:R-:W2:Y:S04]  /*40d0*/  LDL.LU.64 R4, [R1+0x120] ;  /* 0x0001200001047983 */ /* 0x002ea80000300a00 */
[----:B------:R-:W3:Y:S01]  /*40e0*/  LDL.LU.64 R6, [R1+0x128] ;  /* 0x0001280001067983 */ /* 0x000ee20000300a00 */
[----:B0-----:R-:W-:-:S03]  /*40f0*/  IMAD.MOV.U32 R2, RZ, RZ, R8 ;  /* 0x000000ffff027224 */ /* 0x001fc600078e0008 */
[----:B---3--:R-:W-:Y:S04]  /*4100*/  STL.64 [R1+0x848], R6 ;  /* 0x0008480601007387 */ /* 0x008fe80000100a00 */
[----:B--2---:R-:W-:Y:S04]  /*4110*/  STL.64 [R1+0x840], R4 ;  /* 0x0008400401007387 */ /* 0x004fe80000100a00 */
[----:B------:R-:W-:Y:S04]  /*4120*/  STL [R1+0x410], R0 ;  /* 0x0004100001007387 */ /* 0x000fe80000100800 */
[----:B------:R-:W-:Y:S04]  /*4130*/  STL.64 [R1+0x858], R26 ;  /* 0x0008581a01007387 */ /* 0x000fe80000100a00 */
[----:B------:R0:W-:Y:S04]  /*4140*/  STL.64 [R1+0x850], R24 ;  /* 0x0008501801007387 */ /* 0x0001e80000100a00 */
[----:B------:R-:W1:Y:S04]  /*4150*/  LDSM.16.M88.4 R4, [R28+0x4000] ;  /* 0x004000001c04783b */ /* 0x000e680000000200 */
[----:B0-----:R-:W2:Y:S04]  /*4160*/  LDL.LU.64 R24, [R1+0x260] ;  /* 0x0002600001187983 */ /* 0x001ea80000300a00 */
[----:B------:R-:W2:Y:S01]  /*4170*/  LDL.LU.64 R26, [R1+0x268] ;  /* 0x00026800011a7983 */ /* 0x000ea20000300a00 */
[----:B------:R-:W-:-:S03]  /*4180*/  IMAD.MOV.U32 R0, RZ, RZ, R9 ;  /* 0x000000ffff007224 */ /* 0x000fc600078e0009 */
[----:B-1----:R-:W-:Y:S04]  /*4190*/  STL.64 [R1+0x58], R6 ;  /* 0x0000580601007387 */ /* 0x002fe80000100a00 */
[----:B------:R0:W-:Y:S04]  /*41a0*/  STL [R1+0x83c], R22 ;  /* 0x00083c1601007387 */ /* 0x0001e80000100800 */
[----:B------:R1:W-:Y:S04]  /*41b0*/  STL [R1+0x838], R23 ;  /* 0x0008381701007387 */ /* 0x0003e80000100800 */
[----:B------:R-:W-:Y:S04]  /*41c0*/  STL [R1+0x820], R29 ;  /* 0x0008201d01007387 */ /* 0x000fe80000100800 */
[----:B------:R-:W-:Y:S04]  /*41d0*/  STL.64 [R1+0x48], R10 ;  /* 0x0000480a01007387 */ /* 0x000fe80000100a00 */
[----:B------:R-:W3:Y:S01]  /*41e0*/  LDSM.16.M88.4 R8, [R28+0x5000] ;  /* 0x005000001c08783b */ /* 0x000ee20000000200 */
[----:B0-----:R-:W-:-:S02]  /*41f0*/  IMAD.MOV.U32 R22, RZ, RZ, R4 ;  /* 0x000000ffff167224 */ /* 0x001fc400078e0004 */
[----:B-1----:R-:W-:Y:S01]  /*4200*/  IMAD.MOV.U32 R23, RZ, RZ, R5 ;  /* 0x000000ffff177224 */ /* 0x002fe200078e0005 */
[----:B---3--:R-:W-:Y:S01]  /*4210*/  STL.64 [R1+0x38], R10 ;  /* 0x0000380a01007387 */ /* 0x008fe20000100a00 */
[----:B--2---:R-:W-:Y:S11]  /*4220*/  HMMA.16816.F32.BF16 R24, R16, R4, R24 ;  /* 0x000000041018723c */ /* 0x004ff60000041818 */
[----:B------:R-:W-:Y:S11]  /*4230*/  @!UPT UIADD3 URZ, URZ, URZ, URZ ;  /* 0x0000003f3f3ff290 */ /* 0x000ff6000fffe03f */
[----:B------:R-:W-:Y:S01]  /*4240*/  @!UPT UIADD3 URZ, URZ, URZ, URZ ;  /* 0x0000003f3f3ff290 */ /* 0x000fe2000fffe03f */
[----:B------:R-:W-:Y:S04]  /*4250*/  STL.64 [R1+0x260], R24 ;  /* 0x0002601801007387 */ /* 0x000fe80000100a00 */
[----:B------:R0:W-:Y:S04]  /*4260*/  STL.64 [R1+0x268], R26 ;  /* 0x0002681a01007387 */ /* 0x0001e80000100a00 */
[----:B0-----:R-:W2:Y:S04]  /*4270*/  LDL.LU.64 R26, [R1+0x858] ;  /* 0x00085800011a7983 */ /* 0x001ea80000300a00 */
[----:B------:R-:W2:Y:S04]  /*4280*/  LDL.LU.64 R24, [R1+0x850] ;  /* 0x0008500001187983 */ /* 0x000ea80000300a00 */
[----:B------:R-:W2:Y:S04]  /*4290*/  LDL.LU.64 R6, [R1+0x848] ;  /* 0x0008480001067983 */ /* 0x000ea80000300a00 */
[----:B------:R-:W2:Y:S04]  /*42a0*/  LDL.LU.64 R4, [R1+0x840] ;  /* 0x0008400001047983 */ /* 0x000ea80000300a00 */
[----:B------:R-:W-:Y:S04]  /*42b0*/  STL.64 [R1+0x810], R18 ;  /* 0x0008101201007387 */ /* 0x000fe80000100a00 */
[----:B------:R0:W-:Y:S02]  /*42c0*/  STL.64 [R1+0x808], R16 ;  /* 0x0008081001007387 */ /* 0x0001e40000100a00 */
[----:B0-----:R-:W-:-:S02]  /*42d0*/  IMAD.MOV.U32 R16, RZ, RZ, R22 ;  /* 0x000000ffff107224 */ /* 0x001fc400078e0016 */
[----:B------:R-:W-:Y:S01]  /*42e0*/  IMAD.MOV.U32 R17, RZ, RZ, R23 ;  /* 0x000000ffff117224 */ /* 0x000fe200078e0017 */
[----:B------:R-:W3:Y:S04]  /*42f0*/  LDL.LU R22, [R1+0x83c] ;  /* 0x00083c0001167983 */ /* 0x000ee80000300800 */
[----:B------:R-:W3:Y:S02]  /*4300*/  LDL.LU R23, [R1+0x838] ;  /* 0x0008380001177983 */ /* 0x000ee40000300800 */
[-C--:B--2---:R-:W-:Y:S11]  /*4310*/  HMMA.16816.F32.BF16 R4, R24, R16.reuse, R4 ;  /* 0x000000101804723c */ /* 0x084ff60000041804 */
[----:B------:R-:W-:Y:S11]  /*4320*/  @!UPT UIADD3 URZ, URZ, URZ, URZ ;  /* 0x0000003f3f3ff290 */ /* 0x000ff6000fffe03f */
[----:B------:R-:W-:Y:S01]  /*4330*/  @!UPT UIADD3 URZ, URZ, URZ, URZ ;  /* 0x0000003f3f3ff290 */ /* 0x000fe2000fffe03f */
[----:B------:R-:W-:Y:S04]  /*4340*/  STL.64 [R1+0x300], R4 ;  /* 0x0003000401007387 */ /* 0x000fe80000100a00 */
[----:B------:R0:W-:Y:S04]  /*4350*/  STL.64 [R1+0x308], R6 ;  /* 0x0003080601007387 */ /* 0x0001e80000100a00 */
[----:B0-----:R-:W2:Y:S04]  /*4360*/  LDL.LU.64 R6, [R1+0x830] ;  /* 0x0008300001067983 */ /* 0x001ea80000300a00 */
[----:B------:R-:W2:Y:S04]  /*4370*/  LDL.LU.64 R4, [R1+0x828] ;  /* 0x0008280001047983 */ /* 0x000ea80000300a00 */
[----:B------:R-:W-:Y:S04]  /*4380*/  STL.64 [R1+0x800], R26 ;  /* 0x0008001a01007387 */ /* 0x000fe80000100a00 */
[----:B------:R-:W-:Y:S04]  /*4390*/  STL.64 [R1+0x7f8], R24 ;  /* 0x0007f81801007387 */ /* 0x000fe80000100a00 */
[----:B------:R-:W-:Y:S04]  /*43a0*/  STL.64 [R1+0x7f0], R14 ;  /* 0x0007f00e01007387 */ /* 0x000fe80000100a00 */
[----:B------:R-:W-:Y:S01]  /*43b0*/  STL.64 [R1+0x7e8], R12 ;  /* 0x0007e80c01007387 */ /* 0x000fe20000100a00 */
[----:B--2---:R-:W-:Y:S11]  /*43c0*/  HMMA.16816.F32.BF16 R4, R12, R16, R4 ;  /* 0x000000100c04723c */ /* 0x004ff60000041804 */
[----:B------:R-:W-:Y:S11]  /*43d0*/  @!UPT UIADD3 URZ, URZ, URZ, URZ ;  /* 0x0000003f3f3ff290 */ /* 0x000ff6000fffe03f */
[----:B------:R-:W-:Y:S01]  /*43e0*/  @!UPT UIADD3 URZ, URZ, URZ, URZ ;  /* 0x0000003f3f3ff290 */ /* 0x000fe2000fffe03f */
[----:B------:R0:W-:Y:S04]  /*43f0*/  STL.64 [R1+0x2f0], R4 ;  /* 0x0002f00401007387 */ /* 0x0001e80000100a00 */
[----:B------:R1:W-:Y:S04]  /*4400*/  STL.64 [R1+0x2f8], R6 ;  /* 0x0002f80601007387 */ /* 0x0003e80000100a00 */
[----:B0-----:R-:W2:Y:S04]  /*4410*/  LDL.LU.64 R4, [R1+0x80] ;  /* 0x0000800001047983 */ /* 0x001ea80000300a00 */
[----:B-1----:R-:W4:Y:S04]  /*4420*/  LDL.LU.64 R6, [R1+0x88] ;  /* 0x0000880001067983 */ /* 0x002f280000300a00 */
[----:B----4-:R-:W-:Y:S04]  /*4430*/  STL.64 [R1+0x760], R6 ;  /* 0x0007600601007387 */ /* 0x010fe80000100a00 */
[----:B--2---:R0:W-:Y:S04]  /*4440*/  STL.64 [R1+0x758], R4 ;  /* 0x0007580401007387 */ /* 0x0041e80000100a00 */
[----:B0-----:R-:W2:Y:S04]  /*4450*/  LDL.LU.64 R4, [R1+0x170] ;  /* 0x0001700001047983 */ /* 0x001ea80000300a00 */
[----:B------:R-:W4:Y:S01]  /*4460*/  LDL.LU.64 R6, [R1+0x178] ;  /* 0x0001780001067983 */ /* 0x000f220000300a00 */
[----:B------:R-:W-:-:S02]  /*4470*/  IMAD.MOV.U32 R29, RZ, RZ, R8 ;  /* 0x000000ffff1d7224 */ /* 0x000fc400078e0008 */
[----:B------:R-:W-:Y:S02]  /*4480*/  IMAD.MOV.U32 R3, RZ, RZ, R9 ;  /* 0x000000ffff037224 */ /* 0x000fe400078e0009 */
[----:B------:R-:W0:Y:S04]  /*4490*/  LDSM.16.M88.4 R8, [R28+0x5800] ;  /* 0x005800001c08783b */ /* 0x000e280000000200 */
[----:B----4-:R-:W-:Y:S04]  /*44a0*/  STL.64 [R1+0x770], R6 ;  /* 0x0007700601007387 */ /* 0x010fe80000100a00 */
[----:B--2---:R1:W-:Y:S04]  /*44b0*/  STL.64 [R1+0x768], R4 ;  /* 0x0007680401007387 */ /* 0x0043e80000100a00 */
[----:B-1----:R-:W2:Y:S04]  /*44c0*/  LDL.LU.64 R4, [R1+0x220] ;  /* 0x0002200001047983 */ /* 0x002ea80000300a00 */
[----:B------:R-:W4:Y:S04]  /*44d0*/  LDL.LU.64 R6, [R1+0x228] ;  /* 0x0002280001067983 */ /* 0x000f280000300a00 */
[----:B----4-:R-:W-:Y:S04]  /*44e0*/  STL.64 [R1+0x780], R6 ;  /* 0x0007800601007387 */ /* 0x010fe80000100a00 */
[----:B--2---:R1:W-:Y:S02]  /*44f0*/  STL.64 [R1+0x778], R4 ;  /* 0x0007780401007387 */ /* 0x0043e40000100a00 */
[----:B-1----:R-:W-:-:S02]  /*4500*/  IMAD.MOV.U32 R4, RZ, RZ, R29 ;  /* 0x000000ffff047224 */ /* 0x002fc400078e001d */
[----:B------:R-:W-:Y:S01]  /*4510*/  IMAD.MOV.U32 R5, RZ, RZ, R3 ;  /* 0x000000ffff057224 */ /* 0x000fe200078e0003 */
[----:B------:R-:W2:Y:S04]  /*4520*/  LDL.LU R29, [R1+0x820] ;  /* 0x00082000011d7983 */ /* 0x000ea80000300800 */
[----:B------:R1:W-:Y:S02]  /*4530*/  STL.64 [R1+0x7c0], R4 ;  /* 0x0007c00401007387 */ /* 0x0003e40000100a00 */
[----:B-1----:R-:W-:Y:S02]  /*4540*/  IMAD.MOV.U32 R4, RZ, RZ, R2 ;  /* 0x000000ffff047224 */ /* 0x002fe400078e0002 */
[----:B------:R-:W-:-:S05]  /*4550*/  IMAD.MOV.U32 R5, RZ, RZ, R0 ;  /* 0x000000ffff057224 */ /* 0x000fca00078e0000 */
[----:B------:R1:W-:Y:S04]  /*4560*/  STL.64 [R1+0x818], R4 ;  /* 0x0008180401007387 */ /* 0x0003e80000100a00 */
[----:B-1----:R-:W3:Y:S04]  /*4570*/  LDL.LU.64 R4, [R1+0xb0] ;  /* 0x0000b00001047983 */ /* 0x002ee80000300a00 */
[----:B------:R-:W3:Y:S04]  /*4580*/  LDL.LU.64 R6, [R1+0xb8] ;  /* 0x0000b80001067983 */ /* 0x000ee80000300a00 */
[----:B------:R-:W4:Y:S04]  /*4590*/  LDL.LU.64 R24, [R1+0x240] ;  /* 0x0002400001187983 */ /* 0x000f280000300a00 */
[----:B------:R-:W4:Y:S04]  /*45a0*/  LDL.LU.64 R26, [R1+0x248] ;  /* 0x00024800011a7983 */ /* 0x000f280000300a00 */
[----:B------:R-:W2:Y:S04]  /*45b0*/  LDL.LU.64 R12, [R1+0x110] ;  /* 0x00011000010c7983 */ /* 0x000ea80000300a00 */
[----:B------:R-:W2:Y:S04]  /*45c0*/  LDL.LU.64 R14, [R1+0x118] ;  /* 0x00011800010e7983 */ /* 0x000ea80000300a00 */
[----:B0-----:R-:W-:Y:S04]  /*45d0*/  STL.64 [R1+0x28], R10 ;  /* 0x0000280a01007387 */ /* 0x001fe80000100a00 */
[----:B------:R0:W-:Y:S04]  /*45e0*/  STL.64 [R1+0x788], R8 ;  /* 0x0007880801007387 */ /* 0x0001e80000100a00 */
[----:B0-----:R-:W2:Y:S04]  /*45f0*/  LDL.LU.64 R8, [R1+0x90] ;  /* 0x0000900001087983 */ /* 0x001ea80000300a00 */
[----:B------:R-:W2:Y:S04]  /*4600*/  LDL.LU.64 R10, [R1+0x98] ;  /* 0x00009800010a7983 */ /* 0x000ea80000300a00 */
[----:B--2---:R-:W-:Y:S04]  /*4610*/  STL.64 [R1+0x798], R10 ;  /* 0x0007980a01007387 */ /* 0x004fe80000100a00 */
        /* <DEDUP_REMOVED lines=10> */
[----:B------:R-:W2:Y:S01]  /*46c0*/  LDL.LU.64 R10, [R1+0x238] ;  /* 0x00023800010a7983 */ /* 0x000ea20000300a00 */
[----:B---3--:R-:W-:Y:S03]  /*46d0*/  HMMA.16816.F32.BF16 R16, R20, R16, R4 ;  /* 0x000000101410723c */ /* 0x008fe60000041804 */
[----:B--2---:R-:W-:Y:S04]  /*46e0*/  STL.64 [R1+0x7d0], R10 ;  /* 0x0007d00a01007387 */ /* 0x004fe80000100a00 */
[----:B------:R0:W-:Y:S04]  /*46f0*/  STL.64 [R1+0x7c8], R8 ;  /* 0x0007c80801007387 */ /* 0x0001e80000100a00 */
[----:B0-----:R-:W2:Y:S04]  /*4700*/  LDL.LU.64 R8, [R1+0xa0] ;  /* 0x0000a00001087983 */ /* 0x001ea80000300a00 */
[----:B------:R-:W3:Y:S04]  /*4710*/  LDL.LU.64 R10, [R1+0xa8] ;  /* 0x0000a800010a7983 */ /* 0x000ee80000300a00 */
[----:B---3--:R-:W-:Y:S04]  /*4720*/  STL.64 [R1+0x7e0], R10 ;  /* 0x0007e00a01007387 */ /* 0x008fe80000100a00 */
[----:B--2---:R0:W-:Y:S04]  /*4730*/  STL.64 [R1+0x7d8], R8 ;  /* 0x0007d80801007387 */ /* 0x0041e80000100a00 */
[----:B0-----:R-:W2:Y:S04]  /*4740*/  LDL.LU.64 R8, [R1+0xe0] ;  /* 0x0000e00001087983 */ /* 0x001ea80000300a00 */
[----:B------:R-:W2:Y:S04]  /*4750*/  LDL.LU.64 R10, [R1+0xe8] ;  /* 0x0000e800010a7983 */ /* 0x000ea80000300a00 */
[----:B------:R-:W4:Y:S04]  /*4760*/  LDL.LU.64 R4, [R1+0x818] ;  /* 0x0008180001047983 */ /* 0x000f280000300a00 */
[----:B------:R-:W-:Y:S04]  /*4770*/  STL.64 [R1+0x2e0], R16 ;  /* 0x0002e01001007387 */ /* 0x000fe80000100a00 */
[----:B------:R0:W-:Y:S04]  /*4780*/  STL.64 [R1+0x2e8], R18 ;  /* 0x0002e81201007387 */ /* 0x0001e80000100a00 */
[----:B0-----:R-:W4:Y:S04]  /*4790*/  LDL.LU.64 R18, [R1+0x810] ;  /* 0x0008100001127983 */ /* 0x001f280000300a00 */
[----:B------:R-:W4:Y:S02]  /*47a0*/  LDL.LU.64 R16, [R1+0x808] ;  /* 0x0008080001107983 */ /* 0x000f240000300a00 */
[-C--:B----4-:R-:W-:Y:S11]  /*47b0*/  HMMA.16816.F32.BF16 R24, R16, R4.reuse, R24 ;  /* 0x000000041018723c */ /* 0x090ff60000041818 */
[----:B------:R-:W-:Y:S11]  /*47c0*/  @!UPT UIADD3 URZ, URZ, URZ, URZ ;  /* 0x0000003f3f3ff290 */ /* 0x000ff6000fffe03f */
[----:B------:R-:W-:Y:S01]  /*47d0*/  @!UPT UIADD3 URZ, URZ, URZ, URZ ;  /* 0x0000003f3f3ff290 */ /* 0x000fe2000fffe03f */
[----:B------:R-:W-:Y:S04]  /*47e0*/  STL.64 [R1+0x120], R24 ;  /* 0x0001201801007387 */ /* 0x000fe80000100a00 */
[----:B------:R0:W-:Y:S04]  /*47f0*/  STL.64 [R1+0x128], R26 ;  /* 0x0001281a01007387 */ /* 0x0001e80000100a00 */
[----:B0-----:R-:W3:Y:S04]  /*4800*/  LDL.LU.64 R26, [R1+0x800] ;  /* 0x00080000011a7983 */ /* 0x001ee80000300a00 */
[----:B------:R-:W3:Y:S02]  /*4810*/  LDL.LU.64 R24, [R1+0x7f8] ;  /* 0x0007f80001187983 */ /* 0x000ee40000300a00 */
[-C--:B---3--:R-:W-:Y:S11]  /*4820*/  HMMA.16816.F32.BF16 R12, R24, R4.reuse, R12 ;  /* 0x00000004180c723c */ /* 0x088ff6000004180c */
[----:B------:R-:W-:Y:S11]  /*4830*/  @!UPT UIADD3 URZ, URZ, URZ, URZ ;  /* 0x0000003f3f3ff290 */ /* 0x000ff6000fffe03f */
[----:B------:R-:W-:Y:S01]  /*4840*/  @!UPT UIADD3 URZ, URZ, URZ, URZ ;  /* 0x0000003f3f3ff290 */ /* 0x000fe2000fffe03f */
[----:B------:R-:W-:Y:S04]  /*4850*/  STL.64 [R1+0x110], R12 ;  /* 0x0001100c01007387 */ /* 0x000fe80000100a00 */
[----:B------:R0:W-:Y:S04]  /*4860*/  STL.64 [R1+0x118], R14 ;  /* 0x0001180e01007387 */ /* 0x0001e80000100a00 */
[----:B0-----:R-:W2:Y:S04]  /*4870*/  LDL.LU.64 R14, [R1+0x7f0] ;  /* 0x0007f000010e7983 */ /* 0x001ea80000300a00 */
[----:B------:R-:W2:Y:S02]  /*4880*/  LDL.LU.64 R12, [R1+0x7e8] ;  /* 0x0007e800010c7983 */ /* 0x000ea40000300a00 */
[-C--:B--2---:R-:W-:Y:S11]  /*4890*/  HMMA.16816.F32.BF16 R8, R12, R4.reuse, R8 ;  /* 0x000000040c08723c */ /* 0x084ff60000041808 */
[----:B------:R-:W-:Y:S11]  /*48a0*/  @!UPT UIADD3 URZ, URZ, URZ, URZ ;  /* 0x0000003f3f3ff290 */ /* 0x000ff6000fffe03f */
[----:B------:R-:W-:Y:S01]  /*48b0*/  @!UPT UIADD3 URZ, URZ, URZ, URZ ;  /* 0x0000003f3f3ff290 */ /* 0x000fe2000fffe03f */
[----:B------:R-:W-:Y:S04]  /*48c0*/  STL.64 [R1+0x280], R8 ;  /* 0x0002800801007387 */ /* 0x000fe80000100a00 */
[----:B------:R0:W-:Y:S04]  /*48d0*/  STL.64 [R1+0x288], R10 ;  /* 0x0002880a01007387 */ /* 0x0001e80000100a00 */
[----:B0-----:R-:W2:Y:S04]  /*48e0*/  LDL.LU.64 R10, [R1+0x7e0] ;  /* 0x0007e000010a7983 */ /* 0x001ea80000300a00 */
[----:B------:R-:W2:Y:S02]  /*48f0*/  LDL.LU.64 R8, [R1+0x7d8] ;  /* 0x0007d80001087983 */ /* 0x000ea40000300a00 */
[----:B--2---:R-:W-:Y:S02]  /*4900*/  HMMA.16816.F32.BF16 R4, R20, R4, R8 ;  /* 0x000000041404723c */ /* 0x004fe40000041808 */
[----:B------:R-:W2:Y:S04]  /*4910*/  LDL.LU.64 R10, [R1+0x7d0] ;  /* 0x0007d000010a7983 */ /* 0x000ea80000300a00 */
[----:B------:R-:W2:Y:S11]  /*4920*/  LDL.LU.64 R8, [R1+0x7c8] ;  /* 0x0007c80001087983 */ /* 0x000eb60000300a00 */
[----:B------:R-:W-:Y:S06]  /*4930*/  @!UPT UIADD3 URZ, URZ, URZ, URZ ;  /* 0x0000003f3f3ff290 */ /* 0x000fec000fffe03f */
[----:B------:R0:W-:Y:S04]  /*4940*/  STL.64 [R1+0x2d0], R4 ;  /* 0x0002d00401007387 */ /* 0x0001e80000100a00 */
[----:B------:R-:W-:Y:S04]  /*4950*/  STL.64 [R1+0x2d8], R6 ;  /* 0x0002d80601007387 */ /* 0x000fe80000100a00 */
[----:B0-----:R-:W2:Y:S02]  /*4960*/  LDL.LU.64 R4, [R1+0x7c0] ;  /* 0x0007c00001047983 */ /* 0x001ea40000300a00 */
[-C--:B--2---:R-:W-:Y:S11]  /*4970*/  HMMA.16816.F32.BF16 R8, R16, R4.reuse, R8 ;  /* 0x000000041008723c */ /* 0x084ff60000041808 */
        /* <DEDUP_REMOVED lines=21> */
[----:B------:R-:W2:Y:S11]  /*4ad0*/  LDL.LU.64 R8, [R1+0x788] ;  /* 0x0007880001087983 */ /* 0x000eb60000300a00 */
[----:B------:R-:W-:Y:S10]  /*4ae0*/  @!UPT UIADD3 URZ, URZ, URZ, URZ ;  /* 0x0000003f3f3ff290 */ /* 0x000ff4000fffe03f */
        /* <DEDUP_REMOVED lines=19> */
[----:B------:R0:W-:Y:S04]  /*4c20*/  STL.64 [R1+0x748], R24 ;  /* 0x0007481801007387 */ /* 0x0001e80000100a00 */
[----:B0-----:R-:W3:Y:S04]  /*4c30*/  LDL.LU.64 R24, [R1+0xc0] ;  /* 0x0000c00001187983 */ /* 0x001ee80000300a00 */
[----:B------:R-:W3:Y:S04]  /*4c40*/  LDL.LU.64 R26, [R1+0xc8] ;  /* 0x0000c800011a7983 */ /* 0x000ee80000300a00 */
[----:B------:R-:W-:Y:S04]  /*4c50*/  STL.64 [R1+0x740], R14 ;  /* 0x0007400e01007387 */ /* 0x000fe80000100a00 */
[----:B------:R-:W-:Y:S01]  /*4c60*/  STL.64 [R1+0x738], R12 ;  /* 0x0007380c01007387 */ /* 0x000fe20000100a00 */
[-C--:B--2---:R-:W-:Y:S08]  /*4c70*/  HMMA.16816.F32.BF16 R4, R20, R8.reuse, R4 ;  /* 0x000000081404723c */ /* 0x084ff00000041804 */
[----:B---3--:R-:W-:Y:S11]  /*4c80*/  HMMA.16816.F32.BF16 R24, R12, R8, R24 ;  /* 0x000000080c18723c */ /* 0x008ff60000041818 */
[----:B------:R-:W-:Y:S11]  /*4c90*/  @!UPT UIADD3 URZ, URZ, URZ, URZ ;  /* 0x0000003f3f3ff290 */ /* 0x000ff6000fffe03f */
[----:B------:R-:W-:Y:S01]  /*4ca0*/  @!UPT UIADD3 URZ, URZ, URZ, URZ ;  /* 0x0000003f3f3ff290 */ /* 0x000fe2000fffe03f */
[----:B------:R0:W-:Y:S04]  /*4cb0*/  STL.64 [R1+0x250], R24 ;  /* 0x0002501801007387 */ /* 0x0001e80000100a00 */
[----:B------:R1:W-:Y:S04]  /*4cc0*/  STL.64 [R1+0x258], R26 ;  /* 0x0002581a01007387 */ /* 0x0003e80000100a00 */
[----:B0-----:R-:W2:Y:S04]  /*4cd0*/  LDL.LU.64 R24, [R1+0x210] ;  /* 0x0002100001187983 */ /* 0x001ea80000300a00 */
[----:B-1----:R-:W2:Y:S04]  /*4ce0*/  LDL.LU.64 R26, [R1+0x218] ;  /* 0x00021800011a7983 */ /* 0x002ea80000300a00 */
[----:B------:R-:W-:Y:S04]  /*4cf0*/  STL.64 [R1+0x2b0], R4 ;  /* 0x0002b00401007387 */ /* 0x000fe80000100a00 */
[----:B------:R-:W-:Y:S04]  /*4d00*/  STL.64 [R1+0x2b8], R6 ;  /* 0x0002b80601007387 */ /* 0x000fe80000100a00 */
[----:B------:R-:W3:Y:S04]  /*4d10*/  LDL.LU.64 R12, [R1+0x160] ;  /* 0x00016000010c7983 */ /* 0x000ee80000300a00 */
[----:B------:R-:W3:Y:S04]  /*4d20*/  LDL.LU.64 R14, [R1+0x168] ;  /* 0x00016800010e7983 */ /* 0x000ee80000300a00 */
[----:B------:R-:W-:Y:S04]  /*4d30*/  STL.64 [R1+0x720], R22 ;  /* 0x0007201601007387 */ /* 0x000fe80000100a00 */
[----:B------:R-:W-:Y:S04]  /*4d40*/  STL.64 [R1+0x718], R20 ;  /* 0x0007181401007387 */ /* 0x000fe80000100a00 */
[----:B------:R-:W4:Y:S04]  /*4d50*/  LDL.LU.64 R8, [R1+0x200] ;  /* 0x0002000001087983 */ /* 0x000f280000300a00 */
[----:B------:R-:W2:Y:S04]  /*4d60*/  LDL.LU.64 R10, [R1+0x208] ;  /* 0x00020800010a7983 */ /* 0x000ea80000300a00 */
[----:B------:R-:W0:Y:S04]  /*4d70*/  LDSM.16.M88.4 R20, [R28+0x6000] ;  /* 0x006000001c14783b */ /* 0x000e280000000200 */
[----:B------:R-:W1:Y:S04]  /*4d80*/  LDSM.16.M88.4 R4, [R28+0x6800] ;  /* 0x006800001c04783b */ /* 0x000e680000000200 */
[----:B--2---:R-:W-:Y:S04]  /*4d90*/  STL.64 [R1+0x710], R10 ;  /* 0x0007100a01007387 */ /* 0x004fe80000100a00 */
[----:B----4-:R2:W-:Y:S04]  /*4da0*/  STL.64 [R1+0x708], R8 ;  /* 0x0007080801007387 */ /* 0x0105e80000100a00 */
[----:B--2---:R-:W2:Y:S04]  /*4db0*/  LDL.LU.64 R8, [R1+0x70] ;  /* 0x0000700001087983 */ /* 0x004ea80000300a00 */
[----:B------:R-:W4:Y:S01]  /*4dc0*/  LDL.LU.64 R10, [R1+0x78] ;  /* 0x00007800010a7983 */ /* 0x000f220000300a00 */
[-C--:B0-----:R-:W-:Y:S11]  /*4dd0*/  HMMA.16816.F32.BF16 R24, R16, R20.reuse, R24 ;  /* 0x000000141018723c */ /* 0x081ff60000041818 */
[----:B------:R-:W-:Y:S11]  /*4de0*/  @!UPT UIADD3 URZ, URZ, URZ, URZ ;  /* 0x0000003f3f3ff290 */ /* 0x000ff6000fffe03f */
[----:B------:R-:W-:Y:S02]  /*4df0*/  @!UPT UIADD3 URZ, URZ, URZ, URZ ;  /* 0x0000003f3f3ff290 */ /* 0x000fe4000fffe03f */
[----:B------:R-:W-:Y:S02]  /*4e00*/  IMAD.MOV.U32 R2, RZ, RZ, R26 ;  /* 0x000000ffff027224 */ /* 0x000fe400078e001a */
[----:B------:R-:W-:Y:S02]  /*4e10*/  IMAD.MOV.U32 R0, RZ, RZ, R27 ;  /* 0x000000ffff007224 */ /* 0x000fe400078e001b */
[----:B------:R-:W-:Y:S01]  /*4e20*/  IMAD.MOV.U32 R3, RZ, RZ, R25 ;  /* 0x000000ffff037224 */ /* 0x000fe200078e0019 */
[----:B----4-:R-:W-:Y:S04]  /*4e30*/  STL.64 [R1+0x730], R10 ;  /* 0x0007300a01007387 */ /* 0x010fe80000100a00 */
[----:B--2---:R0:W-:Y:S04]  /*4e40*/  STL.64 [R1+0x728], R8 ;  /* 0x0007280801007387 */ /* 0x0041e80000100a00 */
[----:B0-----:R-:W2:Y:S04]  /*4e50*/  LDL.LU.64 R8, [R1+0x100] ;  /* 0x0001000001087983 */ /* 0x001ea80000300a00 */
[----:B------:R-:W2:Y:S04]  /*4e60*/  LDL.LU.64 R10, [R1+0x108] ;  /* 0x00010800010a7983 */ /* 0x000ea80000300a00 */
[----:B------:R-:W-:Y:S04]  /*4e70*/  STL.64 [R1+0x18], R22 ;  /* 0x0000181601007387 */ /* 0x000fe80000100a00 */
[----:B------:R0:W-:Y:S04]  /*4e80*/  STL [R1+0xa0], R24 ;  /* 0x0000a01801007387 */ /* 0x0001e80000100800 */
[----:B------:R-:W3:Y:S04]  /*4e90*/  LDL.LU.64 R26, [R1+0x750] ;  /* 0x00075000011a7983 */ /* 0x000ee80000300a00 */
[----:B0-----:R-:W3:Y:S04]  /*4ea0*/  LDL.LU.64 R24, [R1+0x748] ;  /* 0x0007480001187983 */ /* 0x001ee80000300a00 */
[----:B-1----:R-:W-:Y:S04]  /*4eb0*/  STL.64 [R1+0x8], R6 ;  /* 0x0000080601007387 */ /* 0x002fe80000100a00 */
[----:B------:R-:W-:Y:S04]  /*4ec0*/  STL [R1+0x688], R0 ;  /* 0x0006880001007387 */ /* 0x000fe80000100800 */
[----:B------:R-:W-:Y:S04]  /*4ed0*/  STL [R1+0x684], R2 ;  /* 0x0006840201007387 */ /* 0x000fe80000100800 */
[----:B------:R-:W-:Y:S01]  /*4ee0*/  STL [R1+0x680], R3 ;  /* 0x0006800301007387 */ /* 0x000fe20000100800 */
[----:B---3--:R-:W-:Y:S11]  /*4ef0*/  HMMA.16816.F32.BF16 R12, R24, R20, R12 ;  /* 0x00000014180c723c */ /* 0x008ff6000004180c */
[----:B------:R-:W-:Y:S11]  /*4f00*/  @!UPT UIADD3 URZ, URZ, URZ, URZ ;  /* 0x0000003f3f3ff290 */ /* 0x000ff6000fffe03f */
[----:B------:R-:W-:Y:S01]  /*4f10*/  @!UPT UIADD3 URZ, URZ, URZ, URZ ;  /* 0x0000003f3f3ff290 */ /* 0x000fe2000fffe03f */
[----:B------:R-:W-:Y:S04]  /*4f20*/  STL.64 [R1+0xf0], R12 ;  /* 0x0000f00c01007387 */ /* 0x000fe80000100a00 */
[----:B------:R0:W-:Y:S04]  /*4f30*/  STL.64 [R1+0xf8], R14 ;  /* 0x0000f80e01007387 */ /* 0x0001e80000100a00 */
[----:B0-----:R-:W2:Y:S04]  /*4f40*/  LDL.LU.64 R14, [R1+0x740] ;  /* 0x00074000010e7983 */ /* 0x001ea80000300a00 */
[----:B------:R-:W2:Y:S01]  /*4f50*/  LDL.LU.64 R12, [R1+0x738] ;  /* 0x00073800010c7983 */ /* 0x000ea20000300a00 */
[----:B------:R-:W-:-:S02]  /*4f60*/  IMAD.MOV.U32 R2, RZ, RZ, R20 ;  /* 0x000000ffff027224 */ /* 0x000fc400078e0014 */
[----:B------:R-:W-:Y:S01]  /*4f70*/  IMAD.MOV.U32 R0, RZ, RZ, R21 ;  /* 0x000000ffff007224 */ /* 0x000fe200078e0015 */
        /* <DEDUP_REMOVED lines=12> */
[----:B------:R-:W-:-:S07]  /*5040*/  IMAD.MOV.U32 R13, RZ, RZ, R0 ;  /* 0x000000ffff0d7224 */ /* 0x000fce00078e0000 */
[----:B--2---:R-:W-:Y:S01]  /*5050*/  HMMA.16816.F32.BF16 R12, R20, R12, R8 ;  /* 0x0000000c140c723c */ /* 0x004fe20000041808 */
[----:B------:R-:W2:Y:S04]  /*5060*/  LDL.LU.64 R10, [R1+0x710] ;  /* 0x00071000010a7983 */ /* 0x000ea80000300a00 */
[----:B------:R-:W2:Y:S04]  /*5070*/  LDL.LU.64 R8, [R1+0x708] ;  /* 0x0007080001087983 */ /* 0x000ea80000300a00 */
[----:B------:R-:W-:Y:S04]  /*5080*/  STL.64 [R1+0x6f0], R22 ;  /* 0x0006f01601007387 */ /* 0x000fe80000100a00 */
[----:B------:R-:W-:Y:S10]  /*5090*/  STL.64 [R1+0x6e8], R20 ;  /* 0x0006e81401007387 */ /* 0x000ff40000100a00 */
[----:B------:R0:W-:Y:S04]  /*50a0*/  STL.64 [R1+0x2a0], R12 ;  /* 0x0002a00c01007387 */ /* 0x0001e80000100a00 */
[----:B------:R1:W-:Y:S01]  /*50b0*/  STL.64 [R1+0x2a8], R14 ;  /* 0x0002a80e01007387 */ /* 0x0003e20000100a00 */
[----:B--2---:R-:W-:Y:S11]  /*50c0*/  HMMA.16816.F32.BF16 R8, R16, R4, R8 ;  /* 0x000000041008723c */ /* 0x004ff60000041808 */
[----:B------:R-:W-:Y:S11]  /*50d0*/  @!UPT UIADD3 URZ, URZ, URZ, URZ ;  /* 0x0000003f3f3ff290 */ /* 0x000ff6000fffe03f */
[----:B------:R-:W-:Y:S01]  /*50e0*/  @!UPT UIADD3 URZ, URZ, URZ, URZ ;  /* 0x0000003f3f3ff290 */ /* 0x000fe2000fffe03f */
[----:B------:R-:W-:Y:S04]  /*50f0*/  STL [R1+0x90], R8 ;  /* 0x0000900801007387 */ /* 0x000fe80000100800 */
[----:B0-----:R-:W2:Y:S04]  /*5100*/  LDL.LU.64 R12, [R1+0x190] ;  /* 0x00019000010c7983 */ /* 0x001ea80000300a00 */
[----:B-1----:R-:W2:Y:S04]  /*5110*/  LDL.LU.64 R14, [R1+0x198] ;  /* 0x00019800010e7983 */ /* 0x002ea80000300a00 */
[----:B------:R-:W3:Y:S04]  /*5120*/  LDL.LU.64 R20, [R1+0x140] ;  /* 0x0001400001147983 */ /* 0x000ee80000300a00 */
[----:B------:R-:W3:Y:S01]  /*5130*/  LDL.LU.64 R22, [R1+0x148] ;  /* 0x0001480001167983 */ /* 0x000ee20000300a00 */
[----:B------:R-:W-:-:S03]  /*5140*/  IMAD.MOV.U32 R0, RZ, RZ, R9 ;  /* 0x000000ffff007224 */ /* 0x000fc600078e0009 */
[----:B------:R-:W-:Y:S01]  /*5150*/  STL.64 [R1+0x6e0], R18 ;  /* 0x0006e01201007387 */ /* 0x000fe20000100a00 */
[----:B------:R-:W-:-:S03]  /*5160*/  IMAD.MOV.U32 R2, RZ, RZ, R10 ;  /* 0x000000ffff027224 */ /* 0x000fc600078e000a */
[----:B------:R0:W-:Y:S01]  /*5170*/  STL.64 [R1+0x6d8], R16 ;  /* 0x0006d81001007387 */ /* 0x0001e20000100a00 */
[----:B------:R-:W-:-:S03]  /*5180*/  IMAD.MOV.U32 R3, RZ, RZ, R11 ;  /* 0x000000ffff037224 */ /* 0x000fc600078e000b */
[----:B0-----:R-:W4:Y:S04]  /*5190*/  LDL.LU.64 R16, [R1+0x60] ;  /* 0x0000600001107983 */ /* 0x001f280000300a00 */
[----:B------:R-:W4:Y:S04]  /*51a0*/  LDL.LU.64 R18, [R1+0x68] ;  /* 0x0000680001127983 */ /* 0x000f280000300a00 */
[----:B------:R-:W2:Y:S04]  /*51b0*/  LDL.LU.64 R8, [R1+0x130] ;  /* 0x0001300001087983 */ /* 0x000ea80000300a00 */
[----:B------:R-:W2:Y:S04]  /*51c0*/  LDL.LU.64 R10, [R1+0x138] ;  /* 0x00013800010a7983 */ /* 0x000ea80000300a00 */
[----:B--2---:R-:W-:Y:S04]  /*51d0*/  STL.64 [R1+0x6b0], R10 ;  /* 0x0006b00a01007387 */ /* 0x004fe80000100a00 */
[----:B------:R0:W-:Y:S04]  /*51e0*/  STL.64 [R1+0x6a8], R8 ;  /* 0x0006a80801007387 */ /* 0x0001e80000100a00 */
[----:B0-----:R-:W2:Y:S04]  /*51f0*/  LDL.LU.64 R8, [R1+0x180] ;  /* 0x0001800001087983 */ /* 0x001ea80000300a00 */
[----:B------:R-:W2:Y:S01]  /*5200*/  LDL.LU.64 R10, [R1+0x188] ;  /* 0x00018800010a7983 */ /* 0x000ea20000300a00 */
[-C--:B------:R-:W-:Y:S03]  /*5210*/  HMMA.16816.F32.BF16 R12, R24, R4.reuse, R12 ;  /* 0x00000004180c723c */ /* 0x080fe6000004180c */
        /* <DEDUP_REMOVED lines=8> */
[----:B------:R-:W-:Y:S04]  /*52a0*/  STL [R1+0x694], R0 ;  /* 0x0006940001007387 */ /* 0x000fe80000100800 */
[----:B------:R-:W-:Y:S04]  /*52b0*/  STL [R1+0x690], R2 ;  /* 0x0006900201007387 */ /* 0x000fe80000100800 */
[----:B------:R-:W-:Y:S04]  /*52c0*/  STL [R1+0x68c], R3 ;  /* 0x00068c0301007387 */ /* 0x000fe80000100800 */
        /* <DEDUP_REMOVED lines=9> */
[----:B0-----:R-:W4:Y:S04]  /*5360*/  LDL.LU.64 R22, [R1+0x6f0] ;  /* 0x0006f00001167983 */ /* 0x001f280000300a00 */
[----:B------:R-:W4:Y:S02]  /*5370*/  LDL.LU.64 R20, [R1+0x6e8] ;  /* 0x0006e80001147983 */ /* 0x000f240000300a00 */
[----:B----4-:R-:W-:Y:S02]  /*5380*/  HMMA.16816.F32.BF16 R4, R20, R4, R16 ;  /* 0x000000041404723c */ /* 0x010fe40000041810 */
[----:B------:R-:W2:Y:S04]  /*5390*/  LDL.LU.64 R18, [R1+0x6e0] ;  /* 0x0006e00001127983 */ /* 0x000ea80000300a00 */
[----:B------:R-:W2:Y:S11]  /*53a0*/  LDL.LU.64 R16, [R1+0x6d8] ;  /* 0x0006d80001107983 */ /* 0x000eb60000300a00 */
[----:B------:R-:W-:Y:S06]  /*53b0*/  @!UPT UIADD3 URZ, URZ, URZ, URZ ;  /* 0x0000003f3f3ff290 */ /* 0x000fec000fffe03f */
[----:B------:R-:W-:Y:S04]  /*53c0*/  STL.64 [R1+0x290], R4 ;  /* 0x0002900401007387 */ /* 0x000fe80000100a00 */
[----:B------:R-:W-:Y:S04]  /*53d0*/  STL.64 [R1+0x298], R6 ;  /* 0x0002980601007387 */ /* 0x000fe80000100a00 */
[----:B------:R-:W2:Y:S02]  /*53e0*/  LDSM.16.M88.4 R4, [R28+0x7000] ;  /* 0x007000001c04783b */ /* 0x000ea40000000200 */
[-C--:B--2---:R-:W-:Y:S11]  /*53f0*/  HMMA.16816.F32.BF16 R8, R16, R4.reuse, R8 ;  /* 0x000000041008723c */ /* 0x084ff60000041808 */
[----:B------:R-:W-:Y:S11]  /*5400*/  @!UPT UIADD3 URZ, URZ, URZ, URZ ;  /* 0x0000003f3f3ff290 */ /* 0x000ff6000fffe03f */
[----:B------:R-:W-:Y:S01]  /*5410*/  @!UPT UIADD3 URZ, URZ, URZ, URZ ;  /* 0x0000003f3f3ff290 */ /* 0x000fe2000fffe03f */
[----:B------:R0:W-:Y:S01]  /*5420*/  STL [R1+0x7c], R11 ;  /* 0x00007c0b01007387 */ /* 0x0001e20000100800 */
[----:B------:R-:W-:Y:S02]  /*5430*/  IMAD.MOV.U32 R3, RZ, RZ, R10 ;  /* 0x000000ffff037224 */ /* 0x000fe400078e000a */
[----:B------:R-:W-:Y:S02]  /*5440*/  IMAD.MOV.U32 R0, RZ, RZ, R8 ;  /* 0x000000ffff007224 */ /* 0x000fe400078e0008 */
[----:B------:R-:W-:Y:S01]  /*5450*/  IMAD.MOV.U32 R2, RZ, RZ, R9 ;  /* 0x000000ffff027224 */ /* 0x000fe200078e0009 */
        /* <DEDUP_REMOVED lines=12> */
[----:B------:R-:W3:Y:S01]  /*5520*/  LDL.LU.64 R26, [R1+0x1e8] ;  /* 0x0001e800011a7983 */ /* 0x000ee20000300a00 */
[-C--:B--2---:R-:W-:Y:S11]  /*5530*/  HMMA.16816.F32.BF16 R8, R12, R4.reuse, R8 ;  /* 0x000000040c08723c */ /* 0x084ff60000041808 */
[----:B------:R-:W-:Y:S11]  /*5540*/  @!UPT UIADD3 URZ, URZ, URZ, URZ ;  /* 0x0000003f3f3ff290 */ /* 0x000ff6000fffe03f */
[----:B------:R-:W-:Y:S01]  /*5550*/  @!UPT UIADD3 URZ, URZ, URZ, URZ ;  /* 0x0000003f3f3ff290 */ /* 0x000fe2000fffe03f */
[----:B------:R-:W-:Y:S04]  /*5560*/  STL.64 [R1+0x180], R8 ;  /* 0x0001800801007387 */ /* 0x000fe80000100a00 */
[----:B------:R0:W-:Y:S04]  /*5570*/  STL.64 [R1+0x188], R10 ;  /* 0x0001880a01007387 */ /* 0x0001e80000100a00 */
[----:B0-----:R-:W2:Y:S04]  /*5580*/  LDL.LU.64 R10, [R1+0x6b0] ;  /* 0x0006b000010a7983 */ /* 0x001ea80000300a00 */
[----:B------:R-:W2:Y:S04]  /*5590*/  LDL.LU.64 R8, [R1+0x6a8] ;  /* 0x0006a80001087983 */ /* 0x000ea80000300a00 */
[----:B------:R0:W-:Y:S01]  /*55a0*/  STL.64 [R1+0x638], R6 ;  /* 0x0006380601007387 */ /* 0x0001e20000100a00 */
[----:B--2---:R-:W-:Y:S03]  /*55b0*/  HMMA.16816.F32.BF16 R8, R20, R4, R8 ;  /* 0x000000041408723c */ /* 0x004fe60000041808 */
[----:B------:R-:W2:Y:S11]  /*55c0*/  LDL.LU.64 R4, [R1+0x1c0] ;  /* 0x0001c00001047983 */ /* 0x000eb60000300a00 */
[----:B------:R-:W-:Y:S09]  /*55d0*/  @!UPT UIADD3 URZ, URZ, URZ, URZ ;  /* 0x0000003f3f3ff290 */ /* 0x000ff2000fffe03f */
[----:B------:R-:W-:Y:S04]  /*55e0*/  STL.64 [R1+0x130], R8 ;  /* 0x0001300801007387 */ /* 0x000fe80000100a00 */
[----:B------:R-:W-:Y:S04]  /*55f0*/  STL.64 [R1+0x138], R10 ;  /* 0x0001380a01007387 */ /* 0x000fe80000100a00 */
[----:B------:R-:W3:Y:S04]  /*5600*/  LDSM.16.M88.4 R8, [R28+0x7800] ;  /* 0x007800001c08783b */ /* 0x000ee80000000200 */
[----:B0-----:R-:W2:Y:S04]  /*5610*/  LDL.LU.64 R6, [R1+0x1c8] ;  /* 0x0001c80001067983 */ /* 0x001ea80000300a00 */
[----:B------:R-:W-:Y:S01]  /*5620*/  STL [R1+0x41c], R28 ;  /* 0x00041c1c01007387 */ /* 0x000fe20000100800 */
[-C--:B---3--:R-:W-:Y:S03]  /*5630*/  HMMA.16816.F32.BF16 R16, R16, R8.reuse, R24 ;  /* 0x000000081010723c */ /* 0x088fe60000041818 */
[----:B------:R-:W2:Y:S04]  /*5640*/  LDL.LU.64 R26, [R1+0x6a0] ;  /* 0x0006a000011a7983 */ /* 0x000ea80000300a00 */
[----:B------:R-:W2:Y:S11]  /*5650*/  LDL.LU.64 R24, [R1+0x698] ;  /* 0x0006980001187983 */ /* 0x000eb60000300a00 */
[----:B------:R-:W-:Y:S05]  /*5660*/  @!UPT UIADD3 URZ, URZ, URZ, URZ ;  /* 0x0000003f3f3ff290 */ /* 0x000fea000fffe03f */
[----:B------:R-:W-:Y:S04]  /*5670*/  STL.64 [R1+0x60], R16 ;  /* 0x0000601001007387 */ /* 0x000fe80000100a00 */
[----:B------:R-:W-:Y:S04]  /*5680*/  STL.64 [R1+0x68], R18 ;  /* 0x0000681201007387 */ /* 0x000fe80000100a00 */
[----:B------:R-:W0:Y:S01]  /*5690*/  LDSM.16.MT88.4 R16, [R29+0x2000] ;  /* 0x002000001d10783b */ /* 0x000e220000004200 */
[----:B--2---:R-:W-:Y:S11]  /*56a0*/  HMMA.16816.F32.BF16 R24, R24, R8, R4 ;  /* 0x000000081818723c */ /* 0x004ff60000041804 */
[----:B------:R-:W-:Y:S11]  /*56b0*/  @!UPT UIADD3 URZ, URZ, URZ, URZ ;  /* 0x0000003f3f3ff290 */ /* 0x000ff6000fffe03f */
[----:B------:R-:W-:Y:S02]  /*56c0*/  @!UPT UIADD3 URZ, URZ, URZ, URZ ;  /* 0x0000003f3f3ff290 */ /* 0x000fe4000fffe03f */
[----:B------:R-:W-:Y:S02]  /*56d0*/  IMAD.MOV.U32 R7, RZ, RZ, R24 ;  /* 0x000000ffff077224 */ /* 0x000fe400078e0018 */
[----:B------:R-:W-:Y:S02]  /*56e0*/  IMAD.MOV.U32 R6, RZ, RZ, R25 ;  /* 0x000000ffff067224 */ /* 0x000fe400078e0019 */
[----:B------:R-:W-:Y:S01]  /*56f0*/  IMAD.MOV.U32 R5, RZ, RZ, R26 ;  /* 0x000000ffff057224 */ /* 0x000fe200078e001a */
[----:B------:R-:W2:Y:S01]  /*5700*/  LDL.LU.64 R24, [R1+0x1b0] ;  /* 0x0001b00001187983 */ /* 0x000ea20000300a00 */
[----:B------:R-:W-:-:S03]  /*5710*/  IMAD.MOV.U32 R4, RZ, RZ, R27 ;  /* 0x000000ffff047224 */ /* 0x000fc600078e001b */
[----:B------:R-:W2:Y:S04]  /*5720*/  LDL.LU.64 R26, [R1+0x1b8] ;  /* 0x0001b800011a7983 */ /* 0x000ea80000300a00 */
[----:B0-----:R-:W-:Y:S04]  /*5730*/  STL.64 [R1+0x678], R18 ;  /* 0x0006781201007387 */ /* 0x001fe80000100a00 */
[----:B------:R-:W-:Y:S01]  /*5740*/  STL.64 [R1+0x670], R16 ;  /* 0x0006701001007387 */ /* 0x000fe20000100a00 */
[----:B--2---:R-:W-:Y:S07]  /*5750*/  HMMA.16816.F32.BF16 R24, R12, R8, R24 ;  /* 0x000000080c18723c */ /* 0x004fee0000041818 */
[----:B------:R-:W-:-:S02]  /*5760*/  IMAD.MOV.U32 R12, RZ, RZ, R0 ;  /* 0x000000ffff0c7224 */ /* 0x000fc400078e0000 */
[----:B------:R-:W-:Y:S02]  /*5770*/  IMAD.MOV.U32 R13, RZ, RZ, R2 ;  /* 0x000000ffff0d7224 */ /* 0x000fe400078e0002 */
[----:B------:R-:W-:Y:S11]  /*5780*/  IMAD.MOV.U32 R14, RZ, RZ, R3 ;  /* 0x000000ffff0e7224 */ /* 0x000ff600078e0003 */
[----:B------:R-:W-:Y:S01]  /*5790*/  @!UPT UIADD3 URZ, URZ, URZ, URZ ;  /* 0x0000003f3f3ff290 */ /* 0x000fe2000fffe03f */
[----:B------:R-:W-:Y:S04]  /*57a0*/  STL [R1+0x4d4], R26 ;  /* 0x0004d41a01007387 */ /* 0x000fe80000100800 */
[----:B------:R0:W-:Y:S04]  /*57b0*/  STL [R1+0x4d0], R27 ;  /* 0x0004d01b01007387 */ /* 0x0001e80000100800 */
[----:B------:R1:W-:Y:S04]  /*57c0*/  STL.64 [R1+0x518], R24 ;  /* 0x0005181801007387 */ /* 0x0003e80000100a00 */
[----:B------:R-:W2:Y:S04]  /*57d0*/  LDL.LU R0, [R1+0x694] ;  /* 0x0006940001007983 */ /* 0x000ea80000300800 */
[----:B------:R-:W3:Y:S04]  /*57e0*/  LDL.LU R2, [R1+0x690] ;  /* 0x0006900001027983 */ /* 0x000ee80000300800 */
[----:B------:R-:W4:Y:S04]  /*57f0*/  LDL.LU R3, [R1+0x68c] ;  /* 0x00068c0001037983 */ /* 0x000f280000300800 */
[----:B------:R-:W2:Y:S01]  /*5800*/  LDL.LU R15, [R1+0x7c] ;  /* 0x00007c00010f7983 */ /* 0x000ea20000300800 */
[----:B0-----:R-:W-:-:S02]  /*5810*/  IMAD.MOV.U32 R27, RZ, RZ, R4 ;  /* 0x000000ffff1b7224 */ /* 0x001fc400078e0004 */
[----:B------:R-:W-:Y:S02]  /*5820*/  IMAD.MOV.U32 R26, RZ, RZ, R5 ;  /* 0x000000ffff1a7224 */ /* 0x000fe400078e0005 */
[----:B-1----:R-:W-:Y:S02]  /*5830*/  IMAD.MOV.U32 R25, RZ, RZ, R6 ;  /* 0x000000ffff197224 */ /* 0x002fe400078e0006 */
[----:B------:R-:W-:Y:S01]  /*5840*/  IMAD.MOV.U32 R24, RZ, RZ, R7 ;  /* 0x000000ffff187224 */ /* 0x000fe200078e0007 */
[----:B--2---:R3:W-:Y:S04]  /*5850*/  STL.64 [R1+0x608], R14 ;  /* 0x0006080e01007387 */ /* 0x0047e80000100a00 */
[----:B------:R0:W-:Y:S01]  /*5860*/  STL.64 [R1+0x600], R12 ;  /* 0x0006000c01007387 */ /* 0x0001e20000100a00 */
[----:B---3--:R-:W-:-:S02]  /*5870*/  IMAD.MOV.U32 R14, RZ, RZ, R2 ;  /* 0x000000ffff0e7224 */ /* 0x008fc400078e0002 */
[----:B----4-:R-:W-:Y:S01]  /*5880*/  IMAD.MOV.U32 R15, RZ, RZ, R3 ;  /* 0x000000ffff0f7224 */ /* 0x010fe200078e0003 */
[----:B0-----:R-:W2:Y:S01]  /*5890*/  LDL.LU R12, [R1+0x90] ;  /* 0x00009000010c7983 */ /* 0x001ea20000300800 */
[----:B------:R-:W-:-:S03]  /*58a0*/  IMAD.MOV.U32 R13, RZ, RZ, R0 ;  /* 0x000000ffff0d7224 */ /* 0x000fc600078e0000 */
[----:B------:R-:W3:Y:S04]  /*58b0*/  LDL.LU R0, [R1+0x688] ;  /* 0x0006880001007983 */ /* 0x000ee80000300800 */
[----:B------:R-:W4:Y:S04]  /*58c0*/  LDL.LU R2, [R1+0x684] ;  /* 0x0006840001027983 */ /* 0x000f280000300800 */
[----:B------:R-:W2:Y:S04]  /*58d0*/  LDL.LU R3, [R1+0x680] ;  /* 0x0006800001037983 */ /* 0x000ea80000300800 */
[----:B------:R-:W2:Y:S04]  /*58e0*/  LDL.LU R4, [R1+0xe0] ;  /* 0x0000e00001047983 */ /* 0x000ea80000300800 */
[----:B------:R-:W2:Y:S04]  /*58f0*/  LDL.LU R5, [R1+0xe4] ;  /* 0x0000e40001057983 */ /* 0x000ea80000300800 */
[----:B------:R-:W2:Y:S04]  /*5900*/  LDL.LU R6, [R1+0xe8] ;  /* 0x0000e80001067983 */ /* 0x000ea80000300800 */
[----:B------:R-:W2:Y:S04]  /*5910*/  LDL.LU R7, [R1+0xec] ;  /* 0x0000ec0001077983 */ /* 0x000ea80000300800 */
[----:B------:R-:W3:Y:S04]  /*5920*/  LDL.LU.64 R16, [R1+0x1a0] ;  /* 0x0001a00001107983 */ /* 0x000ee80000300a00 */
[----:B------:R-:W3:Y:S04]  /*5930*/  LDL.LU.64 R18, [R1+0x1a8] ;  /* 0x0001a80001127983 */ /* 0x000ee80000300a00 */
[----:B--2---:R0:W-:Y:S04]  /*5940*/  STL.64 [R1+0x648], R6 ;  /* 0x0006480601007387 */ /* 0x0041e80000100a00 */
[----:B------:R-:W-:Y:S04]  /*5950*/  STL.64 [R1+0x640], R4 ;  /* 0x0006400401007387 */ /* 0x000fe80000100a00 */
[----:B0-----:R-:W2:Y:S04]  /*5960*/  LDL.64 R6, [R1+0x48] ;  /* 0x0000480001067983 */ /* 0x001ea80000100a00 */
[----:B--2---:R0:W-:Y:S04]  /*5970*/  STL.64 [R1+0x658], R6 ;  /* 0x0006580601007387 */ /* 0x0041e80000100a00 */
[----:B0-----:R-:W2:Y:S04]  /*5980*/  LDL.64 R6, [R1+0x58] ;  /* 0x0000580001067983 */ /* 0x001ea80000100a00 */
[----:B------:R0:W-:Y:S04]  /*5990*/  STL.64 [R1+0x618], R14 ;  /* 0x0006180e01007387 */ /* 0x0001e80000100a00 */
[----:B------:R-:W-:Y:S04]  /*59a0*/  STL.64 [R1+0x610], R12 ;  /* 0x0006100c01007387 */ /* 0x000fe80000100a00 */
[----:B0-----:R-:W2:Y:S04]  /*59b0*/  LDL.64 R14, [R1+0x18] ;  /* 0x00001800010e7983 */ /* 0x001ea80000100a00 */
[----:B--2---:R0:W-:Y:S04]  /*59c0*/  STL.64 [R1+0x628], R14 ;  /* 0x0006280e01007387 */ /* 0x0041e80000100a00 */
[----:B0-----:R-:W2:Y:S04]  /*59d0*/  LDL.64 R14, [R1+0x28] ;  /* 0x00002800010e7983 */ /* 0x001ea80000100a00 */
[----:B--2---:R0:W-:Y:S04]  /*59e0*/  STL.64 [R1+0x630], R14 ;  /* 0x0006300e01007387 */ /* 0x0041e80000100a00 */
[----:B0-----:R-:W2:Y:S04]  /*59f0*/  LDL.64 R14, [R1+0x38] ;  /* 0x00003800010e7983 */ /* 0x001ea80000100a00 */
[----:B--2---:R0:W-:Y:S04]  /*5a00*/  STL.64 [R1+0x650], R14 ;  /* 0x0006500e01007387 */ /* 0x0041e80000100a00 */
[----:B------:R-:W2:Y:S04]  /*5a10*/  LDL.LU R12, [R1+0x120] ;  /* 0x00012000010c7983 */ /* 0x000ea80000300800 */
[----:B------:R-:W2:Y:S04]  /*5a20*/  LDL.LU R13, [R1+0x124] ;  /* 0x00012400010d7983 */ /* 0x000ea80000300800 */
[----:B0-----:R-:W2:Y:S04]  /*5a30*/  LDL.LU R14, [R1+0x128] ;  /* 0x00012800010e7983 */ /* 0x001ea80000300800 */
[----:B------:R-:W2:Y:S04]  /*5a40*/  LDL.LU R15, [R1+0x12c] ;  /* 0x00012c00010f7983 */ /* 0x000ea80000300800 */
[----:B--2---:R-:W-:Y:S04]  /*5a50*/  STL.64 [R1+0x668], R14 ;  /* 0x0006680e01007387 */ /* 0x004fe80000100a00 */
[----:B------:R0:W-:Y:S04]  /*5a60*/  STL.64 [R1+0x660], R12 ;  /* 0x0006600c01007387 */ /* 0x0001e80000100a00 */
[----:B0-----:R-:W2:Y:S04]  /*5a70*/  LDL.LU R12, [R1+0x260] ;  /* 0x00026000010c7983 */ /* 0x001ea80000300800 */
[----:B------:R-:W2:Y:S04]  /*5a80*/  LDL.LU R13, [R1+0x264] ;  /* 0x00026400010d7983 */ /* 0x000ea80000300800 */
[----:B------:R-:W2:Y:S04]  /*5a90*/  LDL.LU R14, [R1+0x268] ;  /* 0x00026800010e7983 */ /* 0x000ea80000300800 */
[----:B------:R-:W2:Y:S04]  /*5aa0*/  LDL.LU R15, [R1+0x26c] ;  /* 0x00026c00010f7983 */ /* 0x000ea80000300800 */
[----:B------:R0:W-:Y:S04]  /*5ab0*/  STL.64 [R1+0x578], R26 ;  /* 0x0005781a01007387 */ /* 0x0001e80000100a00 */
[----:B------:R1:W-:Y:S04]  /*5ac0*/  STL.64 [R1+0x570], R24 ;  /* 0x0005701801007387 */ /* 0x0003e80000100a00 */
[----:B0-----:R-:W2:Y:S04]  /*5ad0*/  LDL R26, [R1+0x8] ;  /* 0x00000800011a7983 */ /* 0x001ea80000100800 */
[----:B------:R-:W2:Y:S01]  /*5ae0*/  LDL R27, [R1+0xc] ;  /* 0x00000c00011b7983 */ /* 0x000ea20000100800 */
[----:B---3--:R-:W-:Y:S03]  /*5af0*/  HMMA.16816.F32.BF16 R20, R20, R8, R16 ;  /* 0x000000081414723c */ /* 0x008fe60000041810 */
[----:B--2---:R0:W-:Y:S04]  /*5b00*/  STL.64 [R1+0x620], R26 ;  /* 0x0006201a01007387 */ /* 0x0041e80000100a00 */
[----:B-1----:R-:W2:Y:S04]  /*5b10*/  LDL.LU R24, [R1+0xa0] ;  /* 0x0000a00001187983 */ /* 0x002ea80000300800 */
[----:B------:R-:W3:Y:S04]  /*5b20*/  LDL.LU.64 R18, [R1+0x678] ;  /* 0x0006780001127983 */ /* 0x000ee80000300a00 */
[----:B------:R-:W3:Y:S01]  /*5b30*/  LDL.LU.64 R16, [R1+0x670] ;  /* 0x0006700001107983 */ /* 0x000ee20000300a00 */
[----:B0-----:R-:W-:-:S02]  /*5b40*/  IMAD.MOV.U32 R27, RZ, RZ, R0 ;  /* 0x000000ffff1b7224 */ /* 0x001fc400078e0000 */
[----:B------:R-:W-:Y:S02]  /*5b50*/  IMAD.MOV.U32 R25, RZ, RZ, R3 ;  /* 0x000000ffff197224 */ /* 0x000fe400078e0003 */
[----:B----4-:R-:W-:-:S04]  /*5b60*/  IMAD.MOV.U32 R26, RZ, RZ, R2 ;  /* 0x000000ffff1a7224 */ /* 0x010fc800078e0002 */
[----:B------:R-:W-:Y:S02]  /*5b70*/  IMAD.MOV.U32 R28, RZ, RZ, R20 ;  /* 0x000000ffff1c7224 */ /* 0x000fe400078e0014 */
[----:B------:R-:W-:Y:S01]  /*5b80*/  IMAD.MOV.U32 R0, RZ, RZ, R23 ;  /* 0x000000ffff007224 */ /* 0x000fe200078e0017 */
[----:B------:R-:W4:Y:S01]  /*5b90*/  LDL.LU R20, [R1+0xd0] ;  /* 0x0000d00001147983 */ /* 0x000f220000300800 */
[----:B------:R-:W-:Y:S02]  /*5ba0*/  IMAD.MOV.U32 R2, RZ, RZ, R21 ;  /* 0x000000ffff027224 */ /* 0x000fe400078e0015 */
[----:B------:R-:W-:Y:S01]  /*5bb0*/  IMAD.MOV.U32 R3, RZ, RZ, R22 ;  /* 0x000000ffff037224 */ /* 0x000fe200078e0016 */
[----:B------:R-:W4:Y:S04]  /*5bc0*/  LDL.LU R21, [R1+0xd4] ;  /* 0x0000d40001157983 */ /* 0x000f280000300800 */
[----:B------:R-:W4:Y:S04]  /*5bd0*/  LDL.LU R22, [R1+0xd8] ;  /* 0x0000d80001167983 */ /* 0x000f280000300800 */
[----:B------:R-:W4:Y:S04]  /*5be0*/  LDL.LU R23, [R1+0xdc] ;  /* 0x0000dc0001177983 */ /* 0x000f280000300800 */
[----:B------:R0:W-:Y:S04]  /*5bf0*/  STL [R1+0x4c4], R0 ;  /* 0x0004c40001007387 */ /* 0x0001e80000100800 */
[----:B------:R-:W-:Y:S04]  /*5c00*/  STL [R1+0x4c0], R3 ;  /* 0x0004c00301007387 */ /* 0x000fe80000100800 */
[----:B------:R1:W-:Y:S04]  /*5c10*/  STL [R1+0x4bc], R2 ;  /* 0x0004bc0201007387 */ /* 0x0003e80000100800 */
[----:B------:R-:W-:Y:S01]  /*5c20*/  STL [R1+0x4b8], R28 ;  /* 0x0004b81c01007387 */ /* 0x000fe20000100800 */
[----:B0-----:R-:W-:-:S02]  /*5c30*/  IMAD.MOV.U32 R0, RZ, RZ, R7 ;  /* 0x000000ffff007224 */ /* 0x001fc400078e0007 */
[----:B-1----:R-:W-:Y:S01]  /*5c40*/  IMAD.MOV.U32 R2, RZ, RZ, R6 ;  /* 0x000000ffff027224 */ /* 0x002fe200078e0006 */
[C---:B---3--:R-:W-:Y:S11]  /*5c50*/  HMMA.16816.F32.BF16 R12, R16.reuse, R6, R12 ;  /* 0x00000006100c723c */ /* 0x048ff6000004180c */
[----:B------:R-:W-:Y:S11]  /*5c60*/  @!UPT UIADD3 URZ, URZ, URZ, URZ ;  /* 0x0000003f3f3ff290 */ /* 0x000ff6000fffe03f */
[----:B------:R-:W-:Y:S01]  /*5c70*/  @!UPT UIADD3 URZ, URZ, URZ, URZ ;  /* 0x0000003f3f3ff290 */ /* 0x000fe2000fffe03f */
[----:B------:R-:W-:Y:S04]  /*5c80*/  STL.64 [R1+0x260], R12 ;  /* 0x0002600c01007387 */ /* 0x000fe80000100a00 */
[----:B------:R0:W-:Y:S04]  /*5c90*/  STL.64 [R1+0x268], R14 ;  /* 0x0002680e01007387 */ /* 0x0001e80000100a00 */
[----:B0-----:R-:W3:Y:S04]  /*5ca0*/  LDL.LU.64 R14, [R1+0x668] ;  /* 0x00066800010e7983 */ /* 0x001ee80000300a00 */
[----:B------:R-:W3:Y:S04]  /*5cb0*/  LDL.LU.64 R12, [R1+0x660] ;  /* 0x00066000010c7983 */ /* 0x000ee80000300a00 */
[----:B------:R-:W3:Y:S02]  /*5cc0*/  LDL.LU.64 R6, [R1+0x658] ;  /* 0x0006580001067983 */ /* 0x000ee40000300a00 */
[----:B---3--:R-:W-:Y:S01]  /*5cd0*/  HMMA.16816.F32.BF16 R12, R16, R6, R12 ;  /* 0x00000006100c723c */ /* 0x008fe2000004180c */
[----:B------:R-:W-:-:S02]  /*5ce0*/  IMAD.MOV.U32 R8, RZ, RZ, R6 ;  /* 0x000000ffff087224 */ /* 0x000fc400078e0006 */
[----:B------:R-:W-:Y:S11]  /*5cf0*/  IMAD.MOV.U32 R3, RZ, RZ, R7 ;  /* 0x000000ffff037224 */ /* 0x000ff600078e0007 */
[----:B------:R-:W-:Y:S09]  /*5d00*/  @!UPT UIADD3 URZ, URZ, URZ, URZ ;  /* 0x0000003f3f3ff290 */ /* 0x000ff2000fffe03f */
[----:B------:R-:W-:Y:S04]  /*5d10*/  STL.64 [R1+0x240], R12 ;  /* 0x0002400c01007387 */ /* 0x000fe80000100a00 */
[----:B------:R0:W-:Y:S04]  /*5d20*/  STL.64 [R1+0x248], R14 ;  /* 0x0002480e01007387 */ /* 0x0001e80000100a00 */
[----:B0-----:R-:W3:Y:S04]  /*5d30*/  LDL.LU.64 R14, [R1+0x650] ;  /* 0x00065000010e7983 */ /* 0x001ee80000300a00 */
[----:B------:R-:W3:Y:S04]  /*5d40*/  LDL.LU.64 R6, [R1+0x648] ;  /* 0x0006480001067983 */ /* 0x000ee80000300a00 */
[----:B------:R-:W3:Y:S02]  /*5d50*/  LDL.LU.64 R4, [R1+0x640] ;  /* 0x0006400001047983 */ /* 0x000ee40000300a00 */
[C---:B---3--:R-:W-:Y:S11]  /*5d60*/  HMMA.16816.F32.BF16 R4, R16.reuse, R14, R4 ;  /* 0x0000000e1004723c */ /* 0x048ff60000041804 */
[----:B------:R-:W-:Y:S11]  /*5d70*/  @!UPT UIADD3 URZ, URZ, URZ, URZ ;  /* 0x0000003f3f3ff290 */ /* 0x000ff6000fffe03f */
[----:B------:R-:W-:Y:S01]  /*5d80*/  @!UPT UIADD3 URZ, URZ, URZ, URZ ;  /* 0x0000003f3f3ff290 */ /* 0x000fe2000fffe03f */
[----:B------:R0:W-:Y:S04]  /*5d90*/  STL.64 [R1+0x230], R4 ;  /* 0x0002300401007387 */ /* 0x0001e80000100a00 */
[----:B------:R1:W-:Y:S01]  /*5da0*/  STL.64 [R1+0x238], R6 ;  /* 0x0002380601007387 */ /* 0x0003e20000100a00 */
[----:B0-----:R-:W-:Y:S02]  /*5db0*/  IMAD.MOV.U32 R5, RZ, RZ, R14 ;  /* 0x000000ffff057224 */ /* 0x001fe400078e000e */
[----:B------:R-:W-:Y:S01]  /*5dc0*/  IMAD.MOV.U32 R4, RZ, RZ, R15 ;  /* 0x000000ffff047224 */ /* 0x000fe200078e000f */
[----:B-1----:R-:W3:Y:S04]  /*5dd0*/  LDL.LU.64 R6, [R1+0x638] ;  /* 0x0006380001067983 */ /* 0x002ee80000300a00 */
[----:B------:R-:W4:Y:S02]  /*5de0*/  LDL.LU.64 R14, [R1+0x630] ;  /* 0x00063000010e7983 */ /* 0x000f240000300a00 */
[----:B----4-:R-:W-:Y:S01]  /*5df0*/  HMMA.16816.F32.BF16 R20, R16, R14, R20 ;  /* 0x0000000e1014723c */ /* 0x010fe20000041814 */
[----:B------:R-:W-:Y:S11]  /*5e00*/  IMAD.MOV.U32 R9, RZ, RZ, R15 ;  /* 0x000000ffff097224 */ /* 0x000ff600078e000f */
[----:B------:R-:W-:Y:S11]  /*5e10*/  @!UPT UIADD3 URZ, URZ, URZ, URZ ;  /* 0x0000003f3f3ff290 */ /* 0x000ff6000fffe03f */
[----:B------:R0:W-:Y:S04]  /*5e20*/  STL.64 [R1+0x220], R20 ;  /* 0x0002201401007387 */ /* 0x0001e80000100a00 */
[----:B------:R1:W-:Y:S01]  /*5e30*/  STL.64 [R1+0x228], R22 ;  /* 0x0002281601007387 */ /* 0x0003e20000100a00 */
[----:B0-----:R-:W-:-:S03]  /*5e40*/  IMAD.MOV.U32 R20, RZ, RZ, R14 ;  /* 0x000000ffff147224 */ /* 0x001fc600078e000e */
[----:B------:R-:W2:Y:S02]  /*5e50*/  LDL.LU.64 R14, [R1+0x628] ;  /* 0x00062800010e7983 */ /* 0x000ea40000300a00 */
[C---:B--2---:R-:W-:Y:S01]  /*5e60*/  HMMA.16816.F32.BF16 R24, R16.reuse, R14, R24 ;  /* 0x0000000e1018723c */ /* 0x044fe20000041818 */
[----:B-1----:R-:W-:Y:S02]  /*5e70*/  IMAD.MOV.U32 R22, RZ, RZ, R14 ;  /* 0x000000ffff167224 */ /* 0x002fe400078e000e */
[----:B------:R-:W-:Y:S11]  /*5e80*/  IMAD.MOV.U32 R21, RZ, RZ, R15 ;  /* 0x000000ffff157224 */ /* 0x000ff600078e000f */
[----:B------:R-:W-:Y:S09]  /*5e90*/  @!UPT UIADD3 URZ, URZ, URZ, URZ ;  /* 0x0000003f3f3ff290 */ /* 0x000ff2000fffe03f */
[----:B------:R-:W-:Y:S04]  /*5ea0*/  STL.64 [R1+0x210], R24 ;  /* 0x0002101801007387 */ /* 0x000fe80000100a00 */
[----:B------:R0:W-:Y:S04]  /*5eb0*/  STL.64 [R1+0x218], R26 ;  /* 0x0002181a01007387 */ /* 0x0001e80000100a00 */
[----:B0-----:R-:W2:Y:S04]  /*5ec0*/  LDL.LU.64 R26, [R1+0x620] ;  /* 0x00062000011a7983 */ /* 0x001ea80000300a00 */
[----:B------:R-:W2:Y:S04]  /*5ed0*/  LDL.LU.64 R14, [R1+0x618] ;  /* 0x00061800010e7983 */ /* 0x000ea80000300a00 */
[----:B------:R-:W2:Y:S02]  /*5ee0*/  LDL.LU.64 R12, [R1+0x610] ;  /* 0x00061000010c7983 */ /* 0x000ea40000300a00 */
[----:B--2---:R-:W-:Y:S11]  /*5ef0*/  HMMA.16816.F32.BF16 R12, R16, R26, R12 ;  /* 0x0000001a100c723c */ /* 0x004ff6000004180c */
[----:B------:R-:W-:Y:S11]  /*5f00*/  @!UPT UIADD3 URZ, URZ, URZ, URZ ;  /* 0x0000003f3f3ff290 */ /* 0x000ff6000fffe03f */
[----:B------:R-:W-:Y:S01]  /*5f10*/  @!UPT UIADD3 URZ, URZ, URZ, URZ ;  /* 0x0000003f3f3ff290 */ /* 0x000fe2000fffe03f */
[----:B------:R-:W-:Y:S04]  /*5f20*/  STL.64 [R1+0x200], R12 ;  /* 0x0002000c01007387 */ /* 0x000fe80000100a00 */
[----:B------:R0:W-:Y:S04]  /*5f30*/  STL.64 [R1+0x208], R14 ;  /* 0x0002080e01007387 */ /* 0x0001e80000100a00 */
[----:B0-----:R-:W3:Y:S04]  /*5f40*/  LDL.LU.64 R14, [R1+0x608] ;  /* 0x00060800010e7983 */ /* 0x001ee80000300a00 */
[----:B------:R-:W3:Y:S04]  /*5f50*/  LDL.LU.64 R12, [R1+0x600] ;  /* 0x00060000010c7983 */ /* 0x000ee80000300a00 */
[----:B------:R0:W-:Y:S02]  /*5f60*/  STL.64 [R1+0x588], R26 ;  /* 0x0005881a01007387 */ /* 0x0001e40000100a00 */
[----:B0-----:R-:W-:-:S02]  /*5f70*/  IMAD.MOV.U32 R26, RZ, RZ, R22 ;  /* 0x000000ffff1a7224 */ /* 0x001fc400078e0016 */
[----:B------:R-:W-:-:S05]  /*5f80*/  IMAD.MOV.U32 R27, RZ, RZ, R21 ;  /* 0x000000ffff1b7224 */ /* 0x000fca00078e0015 */
[----:B------:R0:W-:Y:S02]  /*5f90*/  STL.64 [R1+0x5a0], R26 ;  /* 0x0005a01a01007387 */ /* 0x0001e40000100a00 */
[----:B0-----:R-:W-:Y:S02]  /*5fa0*/  IMAD.MOV.U32 R26, RZ, RZ, R20 ;  /* 0x000000ffff1a7224 */ /* 0x001fe400078e0014 */
[----:B------:R-:W-:-:S05]  /*5fb0*/  IMAD.MOV.U32 R27, RZ, RZ, R9 ;  /* 0x000000ffff1b7224 */ /* 0x000fca00078e0009 */
[----:B------:R0:W-:Y:S02]  /*5fc0*/  STL.64 [R1+0x5b8], R26 ;  /* 0x0005b81a01007387 */ /* 0x0001e40000100a00 */
[----:B0-----:R-:W-:Y:S02]  /*5fd0*/  IMAD.MOV.U32 R26, RZ, RZ, R5 ;  /* 0x000000ffff1a7224 */ /* 0x001fe400078e0005 */
[----:B------:R-:W-:Y:S01]  /*5fe0*/  IMAD.MOV.U32 R27, RZ, RZ, R4 ;  /* 0x000000ffff1b7224 */ /* 0x000fe200078e0004 */
[----:B---3--:R-:W-:Y:S11]  /*5ff0*/  HMMA.16816.F32.BF16 R12, R16, R6, R12 ;  /* 0x00000006100c723c */ /* 0x008ff6000004180c */
[----:B------:R-:W-:Y:S11]  /*6000*/  @!UPT UIADD3 URZ, URZ, URZ, URZ ;  /* 0x0000003f3f3ff290 */ /* 0x000ff6000fffe03f */
[----:B------:R-:W-:Y:S01]  /*6010*/  @!UPT UIADD3 URZ, URZ, URZ, URZ ;  /* 0x0000003f3f3ff290 */ /* 0x000fe2000fffe03f */
[----:B------:R-:W-:Y:S04]  /*6020*/  STL.64 [R1+0x1f0], R12 ;  /* 0x0001f00c01007387 */ /* 0x000fe80000100a00 */
[----:B------:R-:W-:Y:S04]  /*6030*/  STL.64 [R1+0x1f8], R14 ;  /* 0x0001f80e01007387 */ /* 0x000fe80000100a00 */
[----:B------:R-:W-:Y:S04]  /*6040*/  STL.64 [R1+0x5d0], R26 ;  /* 0x0005d01a01007387 */ /* 0x000fe80000100a00 */
[----:B------:R0:W-:Y:S04]  /*6050*/  STL.64 [R1+0x580], R6 ;  /* 0x0005800601007387 */ /* 0x0001e80000100a00 */
[----:B------:R-:W2:Y:S04]  /*6060*/  LDL.LU R4, [R1+0xc0] ;  /* 0x0000c00001047983 */ /* 0x000ea80000300800 */
[----:B------:R-:W2:Y:S04]  /*6070*/  LDL.LU R5, [R1+0xc4] ;  /* 0x0000c40001057983 */ /* 0x000ea80000300800 */
[----:B0-----:R-:W3:Y:S04]  /*6080*/  LDL.LU R6, [R1+0xc8] ;  /* 0x0000c80001067983 */ /* 0x001ee80000300800 */
[----:B------:R-:W3:Y:S01]  /*6090*/  LDL.LU R7, [R1+0xcc] ;  /* 0x0000cc0001077983 */ /* 0x000ee20000300800 */
[----:B------:R-:W-:-:S02]  /*60a0*/  IMAD.MOV.U32 R26, RZ, RZ, R8 ;  /* 0x000000ffff1a7224 */ /* 0x000fc400078e0008 */
[----:B------:R-:W-:Y:S01]  /*60b0*/  IMAD.MOV.U32 R27, RZ, RZ, R3 ;  /* 0x000000ffff1b7224 */ /* 0x000fe200078e0003 */
[----:B------:R-:W4:Y:S04]  /*60c0*/  LDL.LU R12, [R1+0x60] ;  /* 0x00006000010c7983 */ /* 0x000f280000300800 */
[----:B------:R-:W4:Y:S04]  /*60d0*/  LDL.LU R13, [R1+0x64] ;  /* 0x00006400010d7983 */ /* 0x000f280000300800 */
[----:B------:R-:W4:Y:S04]  /*60e0*/  LDL.LU R14, [R1+0x68] ;  /* 0x00006800010e7983 */ /* 0x000f280000300800 */
[----:B------:R-:W4:Y:S04]  /*60f0*/  LDL.LU R15, [R1+0x6c] ;  /* 0x00006c00010f7983 */ /* 0x000f280000300800 */
[----:B------:R-:W-:Y:S04]  /*6100*/  STL.64 [R1+0x5e8], R26 ;  /* 0x0005e81a01007387 */ /* 0x000fe80000100a00 */
[----:B---3--:R-:W-:Y:S04]  /*6110*/  STL.64 [R1+0x598], R6 ;  /* 0x0005980601007387 */ /* 0x008fe80000100a00 */
[----:B--2---:R0:W-:Y:S04]  /*6120*/  STL.64 [R1+0x590], R4 ;  /* 0x0005900401007387 */ /* 0x0041e80000100a00 */
[----:B0-----:R-:W2:Y:S04]  /*6130*/  LDL.LU R4, [R1+0xf0] ;  /* 0x0000f00001047983 */ /* 0x001ea80000300800 */
[----:B------:R-:W2:Y:S04]  /*6140*/  LDL.LU R5, [R1+0xf4] ;  /* 0x0000f40001057983 */ /* 0x000ea80000300800 */
[----:B------:R-:W3:Y:S04]  /*6150*/  LDL.LU R6, [R1+0xf8] ;  /* 0x0000f80001067983 */ /* 0x000ee80000300800 */
[----:B------:R-:W3:Y:S04]  /*6160*/  LDL.LU R7, [R1+0xfc] ;  /* 0x0000fc0001077983 */ /* 0x000ee80000300800 */
        /* <DEDUP_REMOVED lines=17> */
[----:B------:R-:W3:Y:S01]  /*6280*/  LDL.LU R7, [R1+0x11c] ;  /* 0x00011c0001077983 */ /* 0x000ee20000300800 */
[----:B----4-:R-:W-:Y:S03]  /*6290*/  HMMA.16816.F32.BF16 R20, R16, R10, R12 ;  /* 0x0000000a1014723c */ /* 0x010fe6000004180c */
[----:B------:R-:W-:Y:S01]  /*62a0*/  LDSM.16.MT88.4 R12, [R29+0x2080] ;  /* 0x002080001d0c783b */ /* 0x000fe20000004200 */
[----:B------:R-:W-:-:S02]  /*62b0*/  IMAD.MOV.U32 R26, RZ, RZ, R2 ;  /* 0x000000ffff1a7224 */ /* 0x000fc400078e0002 */
[----:B------:R-:W-:Y:S01]  /*62c0*/  IMAD.MOV.U32 R27, RZ, RZ, R0 ;  /* 0x000000ffff1b7224 */ /* 0x000fe200078e0000 */
[----:B------:R-:W-:Y:S04]  /*62d0*/  LDSM.16.MT88.4 R16, [R29+0x2100] ;  /* 0x002100001d10783b */ /* 0x000fe80000004200 */
[----:B---3--:R-:W-:Y:S04]  /*62e0*/  STL.64 [R1+0x5f8], R6 ;  /* 0x0005f80601007387 */ /* 0x008fe80000100a00 */
[----:B--2---:R0:W-:Y:S04]  /*62f0*/  STL.64 [R1+0x5f0], R4 ;  /* 0x0005f00401007387 */ /* 0x0041e80000100a00 */
[----:B0-----:R-:W2:Y:S04]  /*6300*/  LDL.LU R4, [R1+0x300] ;  /* 0x0003000001047983 */ /* 0x001ea80000300800 */
[----:B------:R-:W2:Y:S04]  /*6310*/  LDL.LU R5, [R1+0x304] ;  /* 0x0003040001057983 */ /* 0x000ea80000300800 */
[----:B------:R-:W2:Y:S04]  /*6320*/  LDL.LU R6, [R1+0x308] ;  /* 0x0003080001067983 */ /* 0x000ea80000300800 */
[----:B------:R-:W2:Y:S04]  /*6330*/  LDL.LU R7, [R1+0x30c] ;  /* 0x00030c0001077983 */ /* 0x000ea80000300800 */
[----:B------:R-:W-:Y:S04]  /*6340*/  STL.64 [R1+0x1e0], R20 ;  /* 0x0001e01401007387 */ /* 0x000fe80000100a00 */
[----:B------:R-:W-:Y:S04]  /*6350*/  STL.64 [R1+0x1e8], R22 ;  /* 0x0001e81601007387 */ /* 0x000fe80000100a00 */
[----:B------:R-:W0:Y:S04]  /*6360*/  LDSM.16.MT88.4 R20, [R29+0x2180] ;  /* 0x002180001d14783b */ /* 0x000e280000004200 */
[----:B0-----:R-:W-:Y:S04]  /*6370*/  STL [R1+0x4cc], R23 ;  /* 0x0004cc1701007387 */ /* 0x001fe80000100800 */
[----:B------:R-:W-:Y:S04]  /*6380*/  STL [R1+0x538], R22 ;  /* 0x0005381601007387 */ /* 0x000fe80000100800 */
[----:B------:R0:W-:Y:S04]  /*6390*/  STL.64 [R1+0x530], R20 ;  /* 0x0005301401007387 */ /* 0x0001e80000100a00 */
[----:B0-----:R-:W3:Y:S04]  /*63a0*/  LDL.LU R20, [R1+0xb0] ;  /* 0x0000b00001147983 */ /* 0x001ee80000300800 */
[----:B------:R-:W3:Y:S04]  /*63b0*/  LDL.LU R21, [R1+0xb4] ;  /* 0x0000b40001157983 */ /* 0x000ee80000300800 */
[----:B------:R-:W3:Y:S04]  /*63c0*/  LDL.LU R22, [R1+0xb8] ;  /* 0x0000b80001167983 */ /* 0x000ee80000300800 */
[----:B------:R-:W3:Y:S04]  /*63d0*/  LDL.LU R23, [R1+0xbc] ;  /* 0x0000bc0001177983 */ /* 0x000ee80000300800 */
[----:B------:R-:W-:Y:S01]  /*63e0*/  STL [R1+0x4c8], R29 ;  /* 0x0004c81d01007387 */ /* 0x000fe20000100800 */
[C---:B--2---:R-:W-:Y:S03]  /*63f0*/  HMMA.16816.F32.BF16 R24, R12.reuse, R26, R4 ;  /* 0x0000001a0c18723c */ /* 0x044fe60000041804 */
[----:B------:R-:W2:Y:S04]  /*6400*/  LDL.LU.64 R6, [R1+0x5f8] ;  /* 0x0005f80001067983 */ /* 0x000ea80000300a00 */
[----:B------:R-:W2:Y:S11]  /*6410*/  LDL.LU.64 R4, [R1+0x5f0] ;  /* 0x0005f00001047983 */ /* 0x000eb60000300a00 */
[----:B------:R-:W-:Y:S05]  /*6420*/  @!UPT UIADD3 URZ, URZ, URZ, URZ ;  /* 0x0000003f3f3ff290 */ /* 0x000fea000fffe03f */
[----:B------:R-:W-:Y:S04]  /*6430*/  STL.64 [R1+0x120], R24 ;  /* 0x0001201801007387 */ /* 0x000fe80000100a00 */
[----:B------:R0:W-:Y:S04]  /*6440*/  STL.64 [R1+0x128], R26 ;  /* 0x0001281a01007387 */ /* 0x0001e80000100a00 */
[----:B0-----:R-:W2:Y:S02]  /*6450*/  LDL.LU.64 R26, [R1+0x5e8] ;  /* 0x0005e800011a7983 */ /* 0x001ea40000300a00 */
[C---:B--2---:R-:W-:Y:S02]  /*6460*/  HMMA.16816.F32.BF16 R24, R12.reuse, R26, R4 ;  /* 0x0000001a0c18723c */ /* 0x044fe40000041804 */
[----:B------:R-:W2:Y:S04]  /*6470*/  LDL.LU.64 R6, [R1+0x5e0] ;  /* 0x0005e00001067983 */ /* 0x000ea80000300a00 */
[----:B------:R-:W2:Y:S11]  /*6480*/  LDL.LU.64 R4, [R1+0x5d8] ;  /* 0x0005d80001047983 */ /* 0x000eb60000300a00 */
[----:B------:R-:W-:Y:S06]  /*6490*/  @!UPT UIADD3 URZ, URZ, URZ, URZ ;  /* 0x0000003f3f3ff290 */ /* 0x000fec000fffe03f */
        /* <DEDUP_REMOVED lines=25> */
[----:B------:R-:W3:Y:S11]  /*6630*/  LDL.LU.64 R6, [R1+0x580] ;  /* 0x0005800001067983 */ /* 0x000ef60000300a00 */
[----:B------:R-:W-:Y:S10]  /*6640*/  @!UPT UIADD3 URZ, URZ, URZ, URZ ;  /* 0x0000003f3f3ff290 */ /* 0x000ff4000fffe03f */
[----:B------:R-:W-:Y:S04]  /*6650*/  STL.64 [R1+0x190], R24 ;  /* 0x0001901801007387 */ /* 0x000fe80000100a00 */
[----:B------:R0:W-:Y:S04]  /*6660*/  STL.64 [R1+0x198], R26 ;  /* 0x0001981a01007387 */ /* 0x0001e80000100a00 */
[----:B0-----:R-:W2:Y:S04]  /*6670*/  LDL.LU.64 R26, [R1+0x578] ;  /* 0x00057800011a7983 */ /* 0x001ea80000300a00 */
[----:B------:R-:W2:Y:S01]  /*6680*/  LDL.LU.64 R24, [R1+0x570] ;  /* 0x0005700001187983 */ /* 0x000ea20000300a00 */
[C---:B---3--:R-:W-:Y:S03]  /*6690*/  HMMA.16816.F32.BF16 R20, R12.reuse, R6, R20 ;  /* 0x000000060c14723c */ /* 0x048fe60000041814 */
[----:B------:R2:W-:Y:S11]  /*66a0*/  STL.64 [R1+0x510], R6 ;  /* 0x0005100601007387 */ /* 0x0005f60000100a00 */
[----:B------:R-:W-:Y:S09]  /*66b0*/  @!UPT UIADD3 URZ, URZ, URZ, URZ ;  /* 0x0000003f3f3ff290 */ /* 0x000ff2000fffe03f */
[----:B------:R-:W-:Y:S01]  /*66c0*/  STL.64 [R1+0x1d0], R20 ;  /* 0x0001d01401007387 */ /* 0x000fe20000100a00 */
[----:B--2---:R-:W-:Y:S03]  /*66d0*/  HMMA.16816.F32.BF16 R4, R12, R10, R24 ;  /* 0x0000000a0c04723c */ /* 0x004fe60000041818 */
[----:B------:R-:W-:Y:S04]  /*66e0*/  STL.64 [R1+0x1d8], R22 ;  /* 0x0001d81601007387 */ /* 0x000fe80000100a00 */
[----:B------:R0:W-:Y:S04]  /*66f0*/  STL.64 [R1+0x550], R10 ;  /* 0x0005500a01007387 */ /* 0x0001e80000100a00 */
[----:B------:R-:W2:Y:S11]  /*6700*/  LDL.LU R8, [R1+0x280] ;  /* 0x0002800001087983 */ /* 0x000eb60000300800 */
[----:B------:R-:W-:Y:S01]  /*6710*/  @!UPT UIADD3 URZ, URZ, URZ, URZ ;  /* 0x0000003f3f3ff290 */ /* 0x000fe2000fffe03f */
[----:B------:R-:W-:Y:S04]  /*6720*/  STL.64 [R1+0x1c0], R4 ;  /* 0x0001c00401007387 */ /* 0x000fe80000100a00 */
[----:B------:R-:W-:Y:S04]  /*6730*/  STL.64 [R1+0x1c8], R6 ;  /* 0x0001c80601007387 */ /* 0x000fe80000100a00 */
[----:B------:R-:W2:Y:S04]  /*6740*/  LDL.LU R9, [R1+0x284] ;  /* 0x0002840001097983 */ /* 0x000ea80000300800 */
[----:B0-----:R-:W3:Y:S04]  /*6750*/  LDL.LU R10, [R1+0x288] ;  /* 0x00028800010a7983 */ /* 0x001ee80000300800 */
[----:B------:R-:W3:Y:S04]  /*6760*/  LDL.LU R11, [R1+0x28c] ;  /* 0x00028c00010b7983 */ /* 0x000ee80000300800 */
[----:B---3--:R0:W-:Y:S04]  /*6770*/  STL.64 [R1+0x560], R10 ;  /* 0x0005600a01007387 */ /* 0x0081e80000100a00 */
[----:B--2---:R-:W-:Y:S04]  /*6780*/  STL.64 [R1+0x558], R8 ;  /* 0x0005580801007387 */ /* 0x004fe80000100a00 */
[----:B0-----:R-:W2:Y:S04]  /*6790*/  LDL.LU.64 R10, [R1+0x58] ;  /* 0x00005800010a7983 */ /* 0x001ea80000300a00 */
[----:B------:R-:W3:Y:S04]  /*67a0*/  LDL.LU R24, [R1+0x250] ;  /* 0x0002500001187983 */ /* 0x000ee80000300800 */
[----:B------:R-:W3:Y:S04]  /*67b0*/  LDL.LU R25, [R1+0x254] ;  /* 0x0002540001197983 */ /* 0x000ee80000300800 */
[----:B------:R-:W4:Y:S04]  /*67c0*/  LDL.LU R26, [R1+0x258] ;  /* 0x00025800011a7983 */ /* 0x000f280000300800 */
[----:B------:R-:W4:Y:S04]  /*67d0*/  LDL.LU R27, [R1+0x25c] ;  /* 0x00025c00011b7983 */ /* 0x000f280000300800 */
[----:B------:R-:W2:Y:S04]  /*67e0*/  LDL.LU R20, [R1+0x270] ;  /* 0x0002700001147983 */ /* 0x000ea80000300800 */
[----:B------:R-:W2:Y:S04]  /*67f0*/  LDL.LU R21, [R1+0x274] ;  /* 0x0002740001157983 */ /* 0x000ea80000300800 */
[----:B------:R-:W2:Y:S04]  /*6800*/  LDL.LU R22, [R1+0x278] ;  /* 0x0002780001167983 */ /* 0x000ea80000300800 */
[----:B------:R-:W2:Y:S04]  /*6810*/  LDL.LU R23, [R1+0x27c] ;  /* 0x00027c0001177983 */ /* 0x000ea80000300800 */
[----:B--2---:R0:W-:Y:S04]  /*6820*/  STL.64 [R1+0x548], R22 ;  /* 0x0005481601007387 */ /* 0x0041e80000100a00 */
[----:B------:R1:W-:Y:S04]  /*6830*/  STL.64 [R1+0x540], R20 ;  /* 0x0005401401007387 */ /* 0x0003e80000100a00 */
[----:B0-----:R-:W2:Y:S04]  /*6840*/  LDL.LU.64 R22, [R1+0x48] ;  /* 0x0000480001167983 */ /* 0x001ea80000300a00 */
[----:B--2---:R0:W-:Y:S04]  /*6850*/  STL.64 [R1+0x568], R22 ;  /* 0x0005681601007387 */ /* 0x0041e80000100a00 */
[----:B-1----:R-:W2:Y:S04]  /*6860*/  LDL.LU R20, [R1+0x2f0] ;  /* 0x0002f00001147983 */ /* 0x002ea80000300800 */
[----:B------:R-:W2:Y:S04]  /*6870*/  LDL.LU R21, [R1+0x2f4] ;  /* 0x0002f40001157983 */ /* 0x000ea80000300800 */
[----:B0-----:R-:W2:Y:S04]  /*6880*/  LDL.LU R22, [R1+0x2f8] ;  /* 0x0002f80001167983 */ /* 0x001ea80000300800 */
[----:B------:R-:W2:Y:S04]  /*6890*/  LDL.LU R23, [R1+0x2fc] ;  /* 0x0002fc0001177983 */ /* 0x000ea80000300800 */
[----:B----4-:R0:W-:Y:S04]  /*68a0*/  STL.64 [R1+0x528], R26 ;  /* 0x0005281a01007387 */ /* 0x0101e80000100a00 */
[----:B---3--:R-:W-:Y:S04]  /*68b0*/  STL.64 [R1+0x520], R24 ;  /* 0x0005201801007387 */ /* 0x008fe80000100a00 */
[----:B0-----:R-:W3:Y:S04]  /*68c0*/  LDL.LU.64 R26, [R1+0x38] ;  /* 0x00003800011a7983 */ /* 0x001ee80000300a00 */
[----:B------:R-:W4:Y:S04]  /*68d0*/  LDL.LU.64 R6, [R1+0x28] ;  /* 0x0000280001067983 */ /* 0x000f280000300a00 */
[----:B------:R-:W3:Y:S04]  /*68e0*/  LDL.LU R12, [R1+0x140] ;  /* 0x00014000010c7983 */ /* 0x000ee80000300800 */
[----:B------:R-:W3:Y:S04]  /*68f0*/  LDL.LU R13, [R1+0x144] ;  /* 0x00014400010d7983 */ /* 0x000ee80000300800 */
[----:B------:R-:W3:Y:S04]  /*6900*/  LDL.LU R14, [R1+0x148] ;  /* 0x00014800010e7983 */ /* 0x000ee80000300800 */
[----:B------:R-:W3:Y:S01]  /*6910*/  LDL.LU R15, [R1+0x14c] ;  /* 0x00014c00010f7983 */ /* 0x000ee20000300800 */
[----:B------:R-:W-:-:S02]  /*6920*/  IMAD.MOV.U32 R0, RZ, RZ, R10 ;  /* 0x000000ffff007224 */ /* 0x000fc400078e000a */
[----:B------:R-:W-:Y:S01]  /*6930*/  IMAD.MOV.U32 R3, RZ, RZ, R11 ;  /* 0x000000ffff037224 */ /* 0x000fe200078e000b */
[C---:B--2---:R-:W-:Y:S01]  /*6940*/  HMMA.16816.F32.BF16 R20, R16.reuse, R10, R20 ;  /* 0x0000000a1014723c */ /* 0x044fe20000041814 */
[----:B---3--:R0:W-:Y:S04]  /*6950*/  STL.64 [R1+0x500], R14 ;  /* 0x0005000e01007387 */ /* 0x0081e80000100a00 */
[----:B------:R-:W-:Y:S04]  /*6960*/  STL.64 [R1+0x4f8], R12 ;  /* 0x0004f80c01007387 */ /* 0x000fe80000100a00 */
[----:B0-----:R-:W2:Y:S11]  /*6970*/  LDL.LU.64 R14, [R1+0x18] ;  /* 0x00001800010e7983 */ /* 0x001eb60000300a00 */
[----:B------:R-:W-:Y:S03]  /*6980*/  @!UPT UIADD3 URZ, URZ, URZ, URZ ;  /* 0x0000003f3f3ff290 */ /* 0x000fe6000fffe03f */
[----:B------:R-:W-:Y:S04]  /*6990*/  STL.64 [R1+0xf0], R20 ;  /* 0x0000f01401007387 */ /* 0x000fe80000100a00 */
[----:B------:R0:W-:Y:S04]  /*69a0*/  STL.64 [R1+0xf8], R22 ;  /* 0x0000f81601007387 */ /* 0x0001e80000100a00 */
[----:B0-----:R-:W3:Y:S04]  /*69b0*/  LDL.LU.64 R22, [R1+0x568] ;  /* 0x0005680001167983 */ /* 0x001ee80000300a00 */
[----:B------:R-:W3:Y:S04]  /*69c0*/  LDL.LU.64 R10, [R1+0x560] ;  /* 0x00056000010a7983 */ /* 0x000ee80000300a00 */
[----:B------:R-:W3:Y:S02]  /*69d0*/  LDL.LU.64 R8, [R1+0x558] ;  /* 0x0005580001087983 */ /* 0x000ee40000300a00 */
[----:B---3--:R-:W-:Y:S11]  /*69e0*/  HMMA.16816.F32.BF16 R8, R16, R22, R8 ;  /* 0x000000161008723c */ /* 0x008ff60000041808 */
[----:B------:R-:W-:Y:S11]  /*69f0*/  @!UPT UIADD3 URZ, URZ, URZ, URZ ;  /* 0x0000003f3f3ff290 */ /* 0x000ff6000fffe03f */
[----:B------:R-:W-:Y:S01]  /*6a00*/  @!UPT UIADD3 URZ, URZ, URZ, URZ ;  /* 0x0000003f3f3ff290 */ /* 0x000fe2000fffe03f */
[----:B------:R-:W-:Y:S04]  /*6a10*/  STL.64 [R1+0xe0], R8 ;  /* 0x0000e00801007387 */ /* 0x000fe80000100a00 */
[----:B------:R0:W-:Y:S04]  /*6a20*/  STL.64 [R1+0xe8], R10 ;  /* 0x0000e80a01007387 */ /* 0x0001e80000100a00 */
[----:B0-----:R-:W3:Y:S01]  /*6a30*/  LDL.LU.64 R10, [R1+0x550] ;  /* 0x00055000010a7983 */ /* 0x001ee20000300a00 */
[----:B------:R-:W-:Y:S02]  /*6a40*/  IMAD.MOV.U32 R9, RZ, RZ, R22 ;  /* 0x000000ffff097224 */ /* 0x000fe400078e0016 */
[----:B------:R-:W-:-:S02]  /*6a50*/  IMAD.MOV.U32 R8, RZ, RZ, R23 ;  /* 0x000000ffff087224 */ /* 0x000fc400078e0017 */
[----:B------:R-:W2:Y:S04]  /*6a60*/  LDL.LU.64 R22, [R1+0x548] ;  /* 0x0005480001167983 */ /* 0x000ea80000300a00 */
[----:B------:R-:W2:Y:S04]  /*6a70*/  LDL.LU.64 R20, [R1+0x540] ;  /* 0x0005400001147983 */ /* 0x000ea80000300a00 */
[----:B---3--:R-:W-:Y:S04]  /*6a80*/  STL.64 [R1+0x4e0], R10 ;  /* 0x0004e00a01007387 */ /* 0x008fe80000100a00 */
[----:B------:R0:W-:Y:S04]  /*6a90*/  STL.64 [R1+0x4d8], R8 ;  /* 0x0004d80801007387 */ /* 0x0001e80000100a00 */
[----:B0-----:R-:W3:Y:S04]  /*6aa0*/  LDL.LU R8, [R1+0x180] ;  /* 0x0001800001087983 */ /* 0x001ee80000300800 */
[----:B------:R-:W3:Y:S04]  /*6ab0*/  LDL.LU R9, [R1+0x184] ;  /* 0x0001840001097983 */ /* 0x000ee80000300800 */
[----:B------:R-:W3:Y:S04]  /*6ac0*/  LDL.LU R10, [R1+0x188] ;  /* 0x00018800010a7983 */ /* 0x000ee80000300800 */
[----:B------:R-:W3:Y:S01]  /*6ad0*/  LDL.LU R11, [R1+0x18c] ;  /* 0x00018c00010b7983 */ /* 0x000ee20000300800 */
[----:B--2---:R-:W-:Y:S03]  /*6ae0*/  HMMA.16816.F32.BF16 R20, R16, R26, R20 ;  /* 0x0000001a1014723c */ /* 0x004fe60000041814 */
[----:B---3--:R0:W-:Y:S04]  /*6af0*/  STL.64 [R1+0x4f0], R10 ;  /* 0x0004f00a01007387 */ /* 0x0081e80000100a00 */
[----:B------:R1:W-:Y:S04]  /*6b00*/  STL.64 [R1+0x4e8], R8 ;  /* 0x0004e80801007387 */ /* 0x0003e80000100a00 */
[----:B0-----:R-:W2:Y:S01]  /*6b10*/  LDL.LU.64 R10, [R1+0x8] ;  /* 0x00000800010a7983 */ /* 0x001ea20000300a00 */
[----:B------:R-:W-:-:S03]  /*6b20*/  IMAD.MOV.U32 R29, RZ, RZ, R27 ;  /* 0x000000ffff1d7224 */ /* 0x000fc600078e001b */
[----:B--2---:R0:W-:Y:S04]  /*6b30*/  STL.64 [R1+0x508], R10 ;  /* 0x0005080a01007387 */ /* 0x0041e80000100a00 */
[----:B-1----:R-:W2:Y:S04]  /*6b40*/  LDL.LU R8, [R1+0x100] ;  /* 0x0001000001087983 */ /* 0x002ea80000300800 */
[----:B------:R-:W2:Y:S04]  /*6b50*/  LDL.LU R9, [R1+0x104] ;  /* 0x0001040001097983 */ /* 0x000ea80000300800 */
[----:B0-----:R-:W2:Y:S04]  /*6b60*/  LDL.LU R10, [R1+0x108] ;  /* 0x00010800010a7983 */ /* 0x001ea80000300800 */
[----:B------:R-:W2:Y:S04]  /*6b70*/  LDL.LU R11, [R1+0x10c] ;  /* 0x00010c00010b7983 */ /* 0x000ea80000300800 */
[----:B------:R-:W-:Y:S04]  /*6b80*/  STL.64 [R1+0xd0], R20 ;  /* 0x0000d01401007387 */ /* 0x000fe80000100a00 */
[----:B------:R0:W-:Y:S04]  /*6b90*/  STL.64 [R1+0xd8], R22 ;  /* 0x0000d81601007387 */ /* 0x0001e80000100a00 */
[----:B0-----:R-:W3:Y:S01]  /*6ba0*/  LDL.LU R22, [R1+0x538] ;  /* 0x0005380001167983 */ /* 0x001ee20000300800 */
[----:B------:R-:W-:-:S03]  /*6bb0*/  IMAD.MOV.U32 R23, RZ, RZ, R26 ;  /* 0x000000ffff177224 */ /* 0x000fc600078e001a */
[----:B------:R-:W3:Y:S04]  /*6bc0*/  LDL.LU.64 R20, [R1+0x530] ;  /* 0x0005300001147983 */ /* 0x000ee80000300a00 */
[----:B------:R-:W4:Y:S04]  /*6bd0*/  LDL.LU.64 R26, [R1+0x528] ;  /* 0x00052800011a7983 */ /* 0x000f280000300a00 */
[----:B------:R-:W4:Y:S01]  /*6be0*/  LDL.LU.64 R24, [R1+0x520] ;  /* 0x0005200001187983 */ /* 0x000f220000300a00 */
[----:B------:R-:W-:Y:S02]  /*6bf0*/  IMAD.MOV.U32 R2, RZ, RZ, R14 ;  /* 0x000000ffff027224 */ /* 0x000fe400078e000e */
[----:B------:R-:W-:Y:S01]  /*6c00*/  IMAD.MOV.U32 R28, RZ, RZ, R15 ;  /* 0x000000ffff1c7224 */ /* 0x000fe200078e000f */
[C---:B--2---:R-:W-:Y:S08]  /*6c10*/  HMMA.16816.F32.BF16 R8, R16.reuse, R14, R8 ;  /* 0x0000000e1008723c */ /* 0x044ff00000041808 */
[----:B----4-:R-:W-:Y:S11]  /*6c20*/  HMMA.16816.F32.BF16 R24, R16, R6, R24 ;  /* 0x000000061018723c */ /* 0x010ff60000041818 */
[----:B------:R-:W-:Y:S11]  /*6c30*/  @!UPT UIADD3 URZ, URZ, URZ, URZ ;  /* 0x0000003f3f3ff290 */ /* 0x000ff6000fffe03f */
[----:B------:R-:W-:Y:S01]  /*6c40*/  @!UPT UIADD3 URZ, URZ, URZ, URZ ;  /* 0x0000003f3f3ff290 */ /* 0x000fe2000fffe03f */
[----:B------:R0:W-:Y:S04]  /*6c50*/  STL.64 [R1+0xc0], R24 ;  /* 0x0000c01801007387 */ /* 0x0001e80000100a00 */
[----:B------:R1:W-:Y:S04]  /*6c60*/  STL.64 [R1+0xc8], R26 ;  /* 0x0000c81a01007387 */ /* 0x0003e80000100a00 */
[----:B0-----:R-:W2:Y:S01]  /*6c70*/  LDL.LU.64 R24, [R1+0x518] ;  /* 0x0005180001187983 */ /* 0x001ea20000300a00 */
[----:B-1----:R-:W-:Y:S02]  /*6c80*/  IMAD.MOV.U32 R26, RZ, RZ, R6 ;  /* 0x000000ffff1a7224 */ /* 0x002fe400078e0006 */
[----:B------:R-:W-:-:S02]  /*6c90*/  IMAD.MOV.U32 R27, RZ, RZ, R7 ;  /* 0x000000ffff1b7224 */ /* 0x000fc400078e0007 */
[----:B------:R-:W4:Y:S04]  /*6ca0*/  LDL.LU.64 R6, [R1+0x510] ;  /* 0x0005100001067983 */ /* 0x000f280000300a00 */
[----:B------:R-:W2:Y:S04]  /*6cb0*/  LDL.LU.64 R4, [R1+0x320] ;  /* 0x0003200001047983 */ /* 0x000ea80000300a00 */
[----:B------:R-:W-:Y:S04]  /*6cc0*/  STL.64 [R1+0x100], R8 ;  /* 0x0001000801007387 */ /* 0x000fe80000100a00 */
[----:B------:R0:W-:Y:S04]  /*6cd0*/  STL.64 [R1+0x108], R10 ;  /* 0x0001080a01007387 */ /* 0x0001e80000100a00 */
[----:B0-----:R-:W2:Y:S04]  /*6ce0*/  LDL.LU.64 R10, [R1+0x508] ;  /* 0x00050800010a7983 */ /* 0x001ea80000300a00 */
[----:B------:R-:W2:Y:S04]  /*6cf0*/  LDL.LU.64 R14, [R1+0x500] ;  /* 0x00050000010e7983 */ /* 0x000ea80000300a00 */
[----:B------:R-:W2:Y:S02]  /*6d00*/  LDL.LU.64 R12, [R1+0x4f8] ;  /* 0x0004f800010c7983 */ /* 0x000ea40000300a00 */
[C---:B--2---:R-:W-:Y:S11]  /*6d10*/  HMMA.16816.F32.BF16 R12, R16.reuse, R10, R12 ;  /* 0x0000000a100c723c */ /* 0x044ff6000004180c */
[----:B------:R-:W-:Y:S11]  /*6d20*/  @!UPT UIADD3 URZ, URZ, URZ, URZ ;  /* 0x0000003f3f3ff290 */ /* 0x000ff6000fffe03f */
[----:B------:R-:W-:Y:S01]  /*6d30*/  @!UPT UIADD3 URZ, URZ, URZ, URZ ;  /* 0x0000003f3f3ff290 */ /* 0x000fe2000fffe03f */
[----:B------:R-:W-:Y:S04]  /*6d40*/  STL.64 [R1+0x140], R12 ;  /* 0x0001400c01007387 */ /* 0x000fe80000100a00 */
[----:B------:R0:W-:Y:S02]  /*6d50*/  STL.64 [R1+0x148], R14 ;  /* 0x0001480e01007387 */ /* 0x0001e40000100a00 */
[----:B0-----:R-:W-:Y:S02]  /*6d60*/  IMAD.MOV.U32 R15, RZ, RZ, R10 ;  /* 0x000000ffff0f7224 */ /* 0x001fe400078e000a */
[----:B------:R-:W-:Y:S02]  /*6d70*/  IMAD.MOV.U32 R14, RZ, RZ, R11 ;  /* 0x000000ffff0e7224 */ /* 0x000fe400078e000b */
[----:B------:R-:W4:Y:S04]  /*6d80*/  LDL.LU.64 R10, [R1+0x4f0] ;  /* 0x0004f000010a7983 */ /* 0x000f280000300a00 */
[----:B------:R-:W4:Y:S04]  /*6d90*/  LDL.LU.64 R8, [R1+0x4e8] ;  /* 0x0004e80001087983 */ /* 0x000f280000300a00 */
[----:B------:R-:W2:Y:S01]  /*6da0*/  LDL.LU.64 R12, [R1+0x328] ;  /* 0x00032800010c7983 */ /* 0x000ea20000300a00 */
[----:B----4-:R-:W-:Y:S11]  /*6db0*/  HMMA.16816.F32.BF16 R8, R16, R6, R8 ;  /* 0x000000061008723c */ /* 0x010ff60000041808 */
[----:B------:R-:W-:Y:S11]  /*6dc0*/  @!UPT UIADD3 URZ, URZ, URZ, URZ ;  /* 0x0000003f3f3ff290 */ /* 0x000ff6000fffe03f */
[----:B------:R-:W-:Y:S01]  /*6dd0*/  @!UPT UIADD3 URZ, URZ, URZ, URZ ;  /* 0x0000003f3f3ff290 */ /* 0x000fe2000fffe03f */
[----:B------:R-:W-:Y:S04]  /*6de0*/  STL.64 [R1+0x180], R8 ;  /* 0x0001800801007387 */ /* 0x000fe80000100a00 */
[----:B------:R0:W-:Y:S04]  /*6df0*/  STL.64 [R1+0x188], R10 ;  /* 0x0001880a01007387 */ /* 0x0001e80000100a00 */
[----:B0-----:R-:W4:Y:S04]  /*6e00*/  LDL.LU.64 R10, [R1+0x4e0] ;  /* 0x0004e000010a7983 */ /* 0x001f280000300a00 */
[----:B------:R-:W2:Y:S04]  /*6e10*/  LDL.LU.64 R8, [R1+0x4d8] ;  /* 0x0004d80001087983 */ /* 0x000ea80000300a00 */
[----:B------:R0:W-:Y:S04]  /*6e20*/  STL.64 [R1+0x458], R6 ;  /* 0x0004580601007387 */ /* 0x0001e80000100a00 */
[----:B------:R-:W-:Y:S01]  /*6e30*/  STL.64 [R1+0x450], R4 ;  /* 0x0004500401007387 */ /* 0x000fe20000100a00 */
[----:B0-----:R-:W-:-:S03]  /*6e40*/  IMAD.MOV.U32 R6, RZ, RZ, R26 ;  /* 0x000000ffff067224 */ /* 0x001fc600078e001a */
[----:B------:R-:W4:Y:S01]  /*6e50*/  LDL.LU R26, [R1+0x4d4] ;  /* 0x0004d400011a7983 */ /* 0x000f220000300800 */
[----:B------:R-:W-:-:S03]  /*6e60*/  IMAD.MOV.U32 R7, RZ, RZ, R27 ;  /* 0x000000ffff077224 */ /* 0x000fc600078e001b */
[----:B------:R-:W4:Y:S04]  /*6e70*/  LDL.LU R27, [R1+0x4d0] ;  /* 0x0004d000011b7983 */ /* 0x000f280000300800 */
[----:B------:R0:W-:Y:S02]  /*6e80*/  STL.64 [R1+0x470], R6 ;  /* 0x0004700601007387 */ /* 0x0001e40000100a00 */
[----:B0-----:R-:W-:Y:S02]  /*6e90*/  IMAD.MOV.U32 R6, RZ, RZ, R23 ;  /* 0x000000ffff067224 */ /* 0x001fe400078e0017 */
[----:B------:R-:W-:Y:S01]  /*6ea0*/  IMAD.MOV.U32 R7, RZ, RZ, R29 ;  /* 0x000000ffff077224 */ /* 0x000fe200078e001d */
[----:B------:R-:W3:Y:S04]  /*6eb0*/  LDL.LU R23, [R1+0x4cc] ;  /* 0x0004cc0001177983 */ /* 0x000ee80000300800 */
[----:B------:R0:W5:Y:S04]  /*6ec0*/  LDL.LU R29, [R1+0x4c8] ;  /* 0x0004c800011d7983 */ /* 0x0001680000300800 */
[----:B------:R2:W-:Y:S02]  /*6ed0*/  STL.64 [R1+0x488], R6 ;  /* 0x0004880601007387 */ /* 0x0005e40000100a00 */
[----:B--2---:R-:W-:-:S02]  /*6ee0*/  IMAD.MOV.U32 R6, RZ, RZ, R9 ;  /* 0x000000ffff067224 */ /* 0x004fc400078e0009 */
[----:B------:R-:W-:-:S05]  /*6ef0*/  IMAD.MOV.U32 R7, RZ, RZ, R8 ;  /* 0x000000ffff077224 */ /* 0x000fca00078e0008 */
[----:B------:R1:W-:Y:S04]  /*6f00*/  STL.64 [R1+0x4a0], R6 ;  /* 0x0004a00601007387 */ /* 0x0003e80000100a00 */
[----:B------:R-:W2:Y:S01]  /*6f10*/  LDL.LU.64 R8, [R1+0x318] ;  /* 0x0003180001087983 */ /* 0x000ea20000300a00 */
[----:B----4-:R-:W-:Y:S01]  /*6f20*/  HMMA.16816.F32.BF16 R16, R16, R10, R24 ;  /* 0x0000000a1010723c */ /* 0x010fe20000041818 */
[----:B-1----:R-:W-:Y:S02]  /*6f30*/  IMAD.MOV.U32 R6, RZ, RZ, R0 ;  /* 0x000000ffff067224 */ /* 0x002fe400078e0000 */
[----:B------:R-:W4:Y:S01]  /*6f40*/  LDL.LU R0, [R1+0x4c4] ;  /* 0x0004c40001007983 */ /* 0x000f220000300800 */
[----:B------:R-:W-:Y:S11]  /*6f50*/  IMAD.MOV.U32 R7, RZ, RZ, R3 ;  /* 0x000000ffff077224 */ /* 0x000ff600078e0003 */
[----:B------:R-:W-:Y:S08]  /*6f60*/  @!UPT UIADD3 URZ, URZ, URZ, URZ ;  /* 0x0000003f3f3ff290 */ /* 0x000ff0000fffe03f */
[----:B------:R-:W-:Y:S04]  /*6f70*/  STL.64 [R1+0x1b0], R16 ;  /* 0x0001b01001007387 */ /* 0x000fe80000100a00 */
[----:B------:R-:W-:Y:S04]  /*6f80*/  STL.64 [R1+0x1b8], R18 ;  /* 0x0001b81201007387 */ /* 0x000fe80000100a00 */
[----:B------:R-:W3:Y:S04]  /*6f90*/  LDL.LU R3, [R1+0x4c0] ;  /* 0x0004c00001037983 */ /* 0x000ee80000300800 */
[----:B------:R-:W-:Y:S04]  /*6fa0*/  STL.64 [R1+0x480], R10 ;  /* 0x0004800a01007387 */ /* 0x000fe80000100a00 */
[----:B--2---:R1:W-:Y:S04]  /*6fb0*/  STL.64 [R1+0x478], R8 ;  /* 0x0004780801007387 */ /* 0x0043e80000100a00 */
[----:B-1----:R-:W2:Y:S04]  /*6fc0*/  LDL.LU R8, [R1+0x2c0] ;  /* 0x0002c00001087983 */ /* 0x002ea80000300800 */
[----:B------:R-:W2:Y:S04]  /*6fd0*/  LDL.LU R9, [R1+0x2c4] ;  /* 0x0002c40001097983 */ /* 0x000ea80000300800 */
[----:B------:R-:W2:Y:S04]  /*6fe0*/  LDL.LU R10, [R1+0x2c8] ;  /* 0x0002c800010a7983 */ /* 0x000ea80000300800 */
[----:B------:R-:W2:Y:S04]  /*6ff0*/  LDL.LU R11, [R1+0x2cc] ;  /* 0x0002cc00010b7983 */ /* 0x000ea80000300800 */
[----:B--2---:R-:W-:Y:S04]  /*7000*/  STL.64 [R1+0x498], R10 ;  /* 0x0004980a01007387 */ /* 0x004fe80000100a00 */
[----:B------:R1:W-:Y:S04]  /*7010*/  STL.64 [R1+0x490], R8 ;  /* 0x0004900801007387 */ /* 0x0003e80000100a00 */
[----:B-1----:R-:W2:Y:S04]  /*7020*/  LDL.LU R8, [R1+0x2d0] ;  /* 0x0002d00001087983 */ /* 0x002ea80000300800 */
[----:B------:R-:W2:Y:S04]  /*7030*/  LDL.LU R9, [R1+0x2d4] ;  /* 0x0002d40001097983 */ /* 0x000ea80000300800 */
[----:B------:R-:W2:Y:S04]  /*7040*/  LDL.LU R10, [R1+0x2d8] ;  /* 0x0002d800010a7983 */ /* 0x000ea80000300800 */
[----:B------:R-:W2:Y:S04]  /*7050*/  LDL.LU R11, [R1+0x2dc] ;  /* 0x0002dc00010b7983 */ /* 0x000ea80000300800 */
[----:B--2---:R-:W-:Y:S04]  /*7060*/  STL.64 [R1+0x4b0], R10 ;  /* 0x0004b00a01007387 */ /* 0x004fe80000100a00 */
[----:B------:R1:W-:Y:S04]  /*7070*/  STL.64 [R1+0x4a8], R8 ;  /* 0x0004a80801007387 */ /* 0x0003e80000100a00 */
[----:B-1----:R-:W3:Y:S04]  /*7080*/  LDL.LU R8, [R1+0x2e0] ;  /* 0x0002e00001087983 */ /* 0x002ee80000300800 */
[----:B------:R-:W3:Y:S04]  /*7090*/  LDL.LU R9, [R1+0x2e4] ;  /* 0x0002e40001097983 */ /* 0x000ee80000300800 */
[----:B------:R-:W3:Y:S04]  /*70a0*/  LDL.LU R10, [R1+0x2e8] ;  /* 0x0002e800010a7983 */ /* 0x000ee80000300800 */
[----:B------:R-:W3:Y:S04]  /*70b0*/  LDL.LU R11, [R1+0x2ec] ;  /* 0x0002ec00010b7983 */ /* 0x000ee80000300800 */
[----:B------:R-:W2:Y:S04]  /*70c0*/  LDL.LU.64 R16, [R1+0x338] ;  /* 0x0003380001107983 */ /* 0x000ea80000300a00 */
[----:B------:R-:W2:Y:S04]  /*70d0*/  LDL.LU.64 R18, [R1+0x340] ;  /* 0x0003400001127983 */ /* 0x000ea80000300a00 */
[----:B--2---:R-:W-:Y:S04]  /*70e0*/  STL.64 [R1+0x438], R18 ;  /* 0x0004381201007387 */ /* 0x004fe80000100a00 */
[----:B------:R1:W-:Y:S04]  /*70f0*/  STL.64 [R1+0x430], R16 ;  /* 0x0004301001007387 */ /* 0x0003e80000100a00 */
[----:B-1----:R-:W2:Y:S01]  /*7100*/  LDL.LU.64 R16, [R1+0x330] ;  /* 0x0003300001107983 */ /* 0x002ea20000300a00 */
[----:B------:R-:W-:-:S02]  /*7110*/  IMAD.MOV.U32 R18, RZ, RZ, R2 ;  /* 0x000000ffff127224 */ /* 0x000fc400078e0002 */
[----:B------:R-:W-:Y:S01]  /*7120*/  IMAD.MOV.U32 R19, RZ, RZ, R28 ;  /* 0x000000ffff137224 */ /* 0x000fe200078e001c */
[----:B------:R-:W4:Y:S04]  /*7130*/  LDL.LU R2, [R1+0x4bc] ;  /* 0x0004bc0001027983 */ /* 0x000f280000300800 */
[----:B------:R-:W4:Y:S04]  /*7140*/  LDL.LU R28, [R1+0x4b8] ;  /* 0x0004b800011c7983 */ /* 0x000f280000300800 */
[----:B------:R-:W-:Y:S01]  /*7150*/  STL.64 [R1+0x468], R18 ;  /* 0x0004681201007387 */ /* 0x000fe20000100a00 */
[C---:B---3--:R-:W-:Y:S03]  /*7160*/  HMMA.16816.F32.BF16 R4, R20.reuse, R6, R8 ;  /* 0x000000061404723c */ /* 0x048fe60000041808 */
[----:B--2---:R1:W-:Y:S04]  /*7170*/  STL.64 [R1+0x460], R16 ;  /* 0x0004601001007387 */ /* 0x0043e80000100a00 */
[----:B-1----:R-:W2:Y:S04]  /*7180*/  LDL.LU R16, [R1+0x2b0] ;  /* 0x0002b00001107983 */ /* 0x002ea80000300800 */
[----:B------:R-:W2:Y:S04]  /*7190*/  LDL.LU R17, [R1+0x2b4] ;  /* 0x0002b40001117983 */ /* 0x000ea80000300800 */
[----:B------:R-:W2:Y:S04]  /*71a0*/  LDL.LU R18, [R1+0x2b8] ;  /* 0x0002b80001127983 */ /* 0x000ea80000300800 */
[----:B------:R-:W2:Y:S04]  /*71b0*/  LDL.LU R19, [R1+0x2bc] ;  /* 0x0002bc0001137983 */ /* 0x000ea80000300800 */
[----:B------:R-:W3:Y:S04]  /*71c0*/  LDL.LU.64 R26, [R1+0x350] ;  /* 0x00035000011a7983 */ /* 0x000ee80000300a00 */
[----:B---3--:R-:W-:Y:S04]  /*71d0*/  STL.64 [R1+0x420], R26 ;  /* 0x0004201a01007387 */ /* 0x008fe80000100a00 */
[----:B------:R-:W3:Y:S04]  /*71e0*/  LDL.LU.64 R10, [R1+0x4b0] ;  /* 0x0004b000010a7983 */ /* 0x000ee80000300a00 */
[----:B------:R-:W3:Y:S04]  /*71f0*/  LDL.LU.64 R8, [R1+0x4a8] ;  /* 0x0004a80001087983 */ /* 0x000ee80000300a00 */
[----:B------:R-:W-:Y:S04]  /*7200*/  STL.64 [R1+0xb0], R4 ;  /* 0x0000b00401007387 */ /* 0x000fe80000100a00 */
[----:B------:R1:W-:Y:S04]  /*7210*/  STL.64 [R1+0xb8], R6 ;  /* 0x0000b80601007387 */ /* 0x0003e80000100a00 */
[----:B-1----:R-:W3:Y:S02]  /*7220*/  LDL.LU.64 R6, [R1+0x4a0] ;  /* 0x0004a00001067983 */ /* 0x002ee40000300a00 */
[----:B---3--:R-:W-:Y:S02]  /*7230*/  HMMA.16816.F32.BF16 R4, R20, R6, R8 ;  /* 0x000000061404723c */ /* 0x008fe40000041808 */
[----:B------:R-:W3:Y:S04]  /*7240*/  LDL.LU.64 R10, [R1+0x498] ;  /* 0x00049800010a7983 */ /* 0x000ee80000300a00 */
[----:B------:R-:W3:Y:S11]  /*7250*/  LDL.LU.64 R8, [R1+0x490] ;  /* 0x0004900001087983 */ /* 0x000ef60000300a00 */
[----:B------:R-:W-:Y:S06]  /*7260*/  @!UPT UIADD3 URZ, URZ, URZ, URZ ;  /* 0x0000003f3f3ff290 */ /* 0x000fec000fffe03f */
[----:B------:R-:W-:Y:S04]  /*7270*/  STL.64 [R1+0xa0], R4 ;  /* 0x0000a00401007387 */ /* 0x000fe80000100a00 */
[----:B------:R1:W-:Y:S04]  /*7280*/  STL.64 [R1+0xa8], R6 ;  /* 0x0000a80601007387 */ /* 0x0003e80000100a00 */
[----:B-1----:R-:W3:Y:S04]  /*7290*/  LDL.LU.64 R6, [R1+0x488] ;  /* 0x0004880001067983 */ /* 0x002ee80000300a00 */
[----:B------:R-:W2:Y:S01]  /*72a0*/  LDL.LU.64 R24, [R1+0x348] ;  /* 0x0003480001187983 */ /* 0x000ea20000300a00 */
[----:B------:R-:W-:-:S02]  /*72b0*/  IMAD.MOV.U32 R26, RZ, RZ, R15 ;  /* 0x000000ffff1a7224 */ /* 0x000fc400078e000f */
[----:B------:R-:W-:-:S05]  /*72c0*/  IMAD.MOV.U32 R27, RZ, RZ, R14 ;  /* 0x000000ffff1b7224 */ /* 0x000fca00078e000e */
        /* <DEDUP_REMOVED lines=8> */
[----:B------:R-:W2:Y:S04]  /*7350*/  LDL.LU.64 R8, [R1+0x478] ;  /* 0x0004780001087983 */ /* 0x000ea80000300a00 */
[----:B------:R-:W-:Y:S04]  /*7360*/  STL.64 [R1+0x90], R4 ;  /* 0x0000900401007387 */ /* 0x000fe80000100a00 */
[----:B------:R1:W-:Y:S04]  /*7370*/  STL.64 [R1+0x98], R6 ;  /* 0x0000980601007387 */ /* 0x0003e80000100a00 */
[----:B-1----:R-:W2:Y:S01]  /*7380*/  LDL.LU.64 R6, [R1+0x470] ;  /* 0x0004700001067983 */ /* 0x002ea20000300a00 */
[----:B------:R-:W-:Y:S01]  /*7390*/  IMAD.MOV.U32 R15, RZ, RZ, c[0x0][0x18c] ;  /* 0x00006300ff0f7624 */ /* 0x000fe200078e00ff */
[----:B--2---:R-:W-:Y:S02]  /*73a0*/  HMMA.16816.F32.BF16 R4, R20, R6, R16 ;  /* 0x000000061404723c */ /* 0x004fe40000041810 */
[----:B------:R-:W2:Y:S04]  /*73b0*/  LDL.LU.64 R18, [R1+0x468] ;  /* 0x0004680001127983 */ /* 0x000ea80000300a00 */
[----:B------:R-:W2:Y:S11]  /*73c0*/  LDL.LU.64 R16, [R1+0x460] ;  /* 0x0004600001107983 */ /* 0x000eb60000300a00 */
[----:B------:R-:W-:Y:S06]  /*73d0*/  @!UPT UIADD3 URZ, URZ, URZ, URZ ;  /* 0x0000003f3f3ff290 */ /* 0x000fec000fffe03f */
[----:B------:R-:W-:Y:S04]  /*73e0*/  STL.64 [R1+0x80], R4 ;  /* 0x0000800401007387 */ /* 0x000fe80000100a00 */
[----:B------:R1:W-:Y:S04]  /*73f0*/  STL.64 [R1+0x88], R6 ;  /* 0x0000880601007387 */ /* 0x0003e80000100a00 */
[----:B-1----:R-:W3:Y:S04]  /*7400*/  LDL.LU.64 R6, [R1+0x458] ;  /* 0x0004580001067983 */ /* 0x002ee80000300a00 */
[----:B------:R-:W3:Y:S01]  /*7410*/  LDL.LU.64 R4, [R1+0x450] ;  /* 0x0004500001047983 */ /* 0x000ee20000300a00 */
[----:B------:R-:W-:-:S04]  /*7420*/  IMAD.SHL.U32 R15, R15, 0x20, RZ ;  /* 0x000000200f0f7824 */ /* 0x000fc800078e00ff */
[----:B------:R-:W-:-:S05]  /*7430*/  IMAD.WIDE R8, R15, 0x2, R8 ;  /* 0x000000020f087825 */ /* 0x000fca00078e0208 */
[----:B------:R-:W-:Y:S04]  /*7440*/  STL [R1+0x284], R8 ;  /* 0x0002840801007387 */ /* 0x000fe80000100800 */
[----:B------:R2:W-:Y:S02]  /*7450*/  STL [R1+0x280], R9 ;  /* 0x0002800901007387 */ /* 0x0005e40000100800 */
[C---:B--2---:R-:W-:Y:S02]  /*7460*/  IMAD.WIDE R8, R15.reuse, 0x2, R16 ;  /* 0x000000020f087825 */ /* 0x044fe400078e0210 */
[----:B------:R-:W-:Y:S02]  /*7470*/  HMMA.16816.F32.BF16 R16, R20, R18, R24 ;  /* 0x000000121410723c */ /* 0x000fe40000041818 */
[----:B---3--:R-:W-:-:S05]  /*7480*/  IMAD.WIDE R4, R15, 0x2, R4 ;  /* 0x000000020f047825 */ /* 0x008fca00078e0204 */
[----:B------:R-:W-:Y:S04]  /*7490*/  STL [R1+0x27c], R4 ;  /* 0x00027c0401007387 */ /* 0x000fe80000100800 */
[----:B------:R-:W-:Y:S04]  /*74a0*/  STL [R1+0x278], R5 ;  /* 0x0002780501007387 */ /* 0x000fe80000100800 */
[----:B------:R-:W2:Y:S04]  /*74b0*/  LDL.LU.64 R26, [R1+0x448] ;  /* 0x00044800011a7983 */ /* 0x000ea80000300a00 */
[----:B------:R-:W3:Y:S04]  /*74c0*/  LDL.LU.64 R24, [R1+0x440] ;  /* 0x0004400001187983 */ /* 0x000ee80000300a00 */
[----:B------:R-:W-:Y:S04]  /*74d0*/  STL.64 [R1+0x70], R16 ;  /* 0x0000701001007387 */ /* 0x000fe80000100a00 */
[----:B------:R1:W-:Y:S04]  /*74e0*/  STL.64 [R1+0x78], R18 ;  /* 0x0000781201007387 */ /* 0x0003e80000100a00 */
[----:B-1----:R-:W2:Y:S04]  /*74f0*/  LDL.LU.64 R18, [R1+0x438] ;  /* 0x0004380001127983 */ /* 0x002ea80000300a00 */
[----:B------:R-:W2:Y:S01]  /*7500*/  LDL.LU.64 R16, [R1+0x430] ;  /* 0x0004300001107983 */ /* 0x000ea20000300a00 */
[----:B------:R-:W-:-:S05]  /*7510*/  IMAD.WIDE R12, R15, 0x2, R12 ;  /* 0x000000020f0c7825 */ /* 0x000fca00078e020c */
[----:B------:R-:W-:Y:S04]  /*7520*/  STL [R1+0x274], R12 ;  /* 0x0002740c01007387 */ /* 0x000fe80000100800 */
[----:B------:R-:W-:Y:S04]  /*7530*/  STL [R1+0x270], R13 ;  /* 0x0002700d01007387 */ /* 0x000fe80000100800 */
[----:B------:R-:W-:Y:S04]  /*7540*/  STL [R1+0x25c], R8 ;  /* 0x00025c0801007387 */ /* 0x000fe80000100800 */
[----:B------:R-:W-:Y:S01]  /*7550*/  STL [R1+0x258], R9 ;  /* 0x0002580901007387 */ /* 0x000fe20000100800 */
[----:B--2---:R-:W-:-:S05]  /*7560*/  IMAD.WIDE R4, R15, 0x2, R16 ;  /* 0x000000020f047825 */ /* 0x004fca00078e0210 */
[----:B------:R1:W-:Y:S04]  /*7570*/  STL [R1+0x254], R4 ;  /* 0x0002540401007387 */ /* 0x0003e80000100800 */
[----:B------:R2:W-:Y:S04]  /*7580*/  STL [R1+0x250], R5 ;  /* 0x0002500501007387 */ /* 0x0005e80000100800 */
[----:B------:R0:W-:Y:S04]  /*7590*/  STL.64 [R1+0x428], R6 ;  /* 0x0004280601007387 */ /* 0x0001e80000100a00 */
[----:B-1----:R-:W4:Y:S04]  /*75a0*/  LDL.LU R4, [R1+0x290] ;  /* 0x0002900001047983 */ /* 0x002f280000300800 */
[----:B--2---:R-:W4:Y:S04]  /*75b0*/  LDL.LU R5, [R1+0x294] ;  /* 0x0002940001057983 */ /* 0x004f280000300800 */
[----:B0-----:R-:W4:Y:S04]  /*75c0*/  LDL.LU R6, [R1+0x298] ;  /* 0x0002980001067983 */ /* 0x001f280000300800 */
[----:B------:R-:W4:Y:S04]  /*75d0*/  LDL.LU R7, [R1+0x29c] ;  /* 0x00029c0001077983 */ /* 0x000f280000300800 */
[----:B------:R-:W2:Y:S01]  /*75e0*/  LDL.LU.64 R16, [R1+0x368] ;  /* 0x0003680001107983 */ /* 0x000ea20000300a00 */
[----:B---3--:R-:W-:-:S04]  /*75f0*/  IMAD.WIDE R8, R15, 0x2, R24 ;  /* 0x000000020f087825 */ /* 0x008fc800078e0218 */
[C---:B------:R-:W-:Y:S01]  /*7600*/  IMAD.WIDE R12, R15.reuse, 0x2, R18 ;  /* 0x000000020f0c7825 */ /* 0x040fe200078e0212 */
[----:B----4-:R-:W-:Y:S01]  /*7610*/  HMMA.16816.F32.BF16 R24, R20, R26, R4 ;  /* 0x0000001a1418723c */ /* 0x010fe20000041804 */
[----:B--2---:R0:W-:Y:S04]  /*7620*/  STL.64 [R1+0x400], R16 ;  /* 0x0004001001007387 */ /* 0x0041e80000100a00 */
[----:B0-----:R-:W2:Y:S04]  /*7630*/  LDL.LU R16, [R1+0x130] ;  /* 0x0001300001107983 */ /* 0x001ea80000300800 */
[----:B------:R-:W2:Y:S04]  /*7640*/  LDL.LU R17, [R1+0x134] ;  /* 0x0001340001117983 */ /* 0x000ea80000300800 */
[----:B------:R-:W2:Y:S04]  /*7650*/  LDL.LU R18, [R1+0x138] ;  /* 0x0001380001127983 */ /* 0x000ea80000300800 */
[----:B------:R-:W2:Y:S04]  /*7660*/  LDL.LU R19, [R1+0x13c] ;  /* 0x00013c0001137983 */ /* 0x000ea80000300800 */
[----:B------:R-:W2:Y:S04]  /*7670*/  LDL.LU.64 R6, [R1+0x428] ;  /* 0x0004280001067983 */ /* 0x000ea80000300a00 */
[----:B------:R-:W-:Y:S04]  /*7680*/  STL.64 [R1+0x60], R24 ;  /* 0x0000601801007387 */ /* 0x000fe80000100a00 */
[----:B------:R0:W-:Y:S04]  /*7690*/  STL.64 [R1+0x68], R26 ;  /* 0x0000681a01007387 */ /* 0x0001e80000100a00 */
[----:B0-----:R-:W3:Y:S04]  /*76a0*/  LDL.LU.64 R26, [R1+0x420] ;  /* 0x00042000011a7983 */ /* 0x001ee80000300a00 */
[----:B------:R-:W-:Y:S04]  /*76b0*/  STL [R1+0x5c], R12 ;  /* 0x00005c0c01007387 */ /* 0x000fe80000100800 */
[----:B------:R0:W-:Y:S04]  /*76c0*/  STL [R1+0x58], R13 ;  /* 0x0000580d01007387 */ /* 0x0001e80000100800 */
[----:B0-----:R-:W4:Y:S04]  /*76d0*/  LDL.LU.64 R12, [R1+0x358] ;  /* 0x00035800010c7983 */ /* 0x001f280000300a00 */
[----:B------:R-:W-:Y:S04]  /*76e0*/  STL [R1+0x54], R8 ;  /* 0x0000540801007387 */ /* 0x000fe80000100800 */
[----:B------:R-:W2:Y:S01]  /*76f0*/  LDL.LU.64 R24, [R1+0x370] ;  /* 0x0003700001187983 */ /* 0x000ea20000300a00 */
[----:B---3--:R-:W-:-:S03]  /*7700*/  IMAD.WIDE R4, R15, 0x2, R26 ;  /* 0x000000020f047825 */ /* 0x008fc600078e021a */
[----:B------:R-:W3:Y:S04]  /*7710*/  LDL.LU.64 R26, [R1+0x378] ;  /* 0x00037800011a7983 */ /* 0x000ee80000300a00 */
[----:B---3--:R0:W-:Y:S04]  /*7720*/  STL.64 [R1+0x3f0], R26 ;  /* 0x0003f01a01007387 */ /* 0x0081e80000100a00 */
[----:B--2---:R1:W-:Y:S01]  /*7730*/  STL.64 [R1+0x3e8], R24 ;  /* 0x0003e81801007387 */ /* 0x0043e20000100a00 */
[----:B0-----:R-:W-:Y:S02]  /*7740*/  IMAD.MOV.U32 R26, RZ, RZ, R3 ;  /* 0x000000ffff1a7224 */ /* 0x001fe400078e0003 */
[----:B-1----:R-:W-:-:S02]  /*7750*/  IMAD.MOV.U32 R24, RZ, RZ, R28 ;  /* 0x000000ffff187224 */ /* 0x002fc400078e001c */
[----:B------:R0:W5:Y:S01]  /*7760*/  LDL.LU R28, [R1+0x41c] ;  /* 0x00041c00011c7983 */ /* 0x0001620000300800 */
[----:B------:R-:W-:-:S03]  /*7770*/  IMAD.MOV.U32 R25, RZ, RZ, R2 ;  /* 0x000000ffff197224 */ /* 0x000fc600078e0002 */
[----:B------:R-:W2:Y:S04]  /*7780*/  LDL.LU R2, [R1+0x418] ;  /* 0x0004180001027983 */ /* 0x000ea80000300800 */
[----:B------:R-:W2:Y:S01]  /*7790*/  LDL.LU R3, [R1+0x414] ;  /* 0x0004140001037983 */ /* 0x000ea20000300800 */
[----:B------:R-:W-:-:S03]  /*77a0*/  IMAD.MOV.U32 R27, RZ, RZ, R0 ;  /* 0x000000ffff1b7224 */ /* 0x000fc600078e0000 */
[----:B------:R0:W5:Y:S04]  /*77b0*/  LDL.LU R0, [R1+0x410] ;  /* 0x0004100001007983 */ /* 0x0001680000300800 */
[----:B------:R-:W-:Y:S04]  /*77c0*/  STL [R1+0x50], R9 ;  /* 0x0000500901007387 */ /* 0x000fe80000100800 */
[----:B------:R-:W-:Y:S04]  /*77d0*/  STL [R1+0x4c], R4 ;  /* 0x00004c0401007387 */ /* 0x000fe80000100800 */
[----:B------:R1:W-:Y:S04]  /*77e0*/  STL [R1+0x48], R5 ;  /* 0x0000480501007387 */ /* 0x0003e80000100800 */
[----:B-1----:R-:W3:Y:S01]  /*77f0*/  LDL.LU.64 R4, [R1+0x360] ;  /* 0x0003600001047983 */ /* 0x002ee20000300a00 */
[----:B------:R-:W-:Y:S01]  /*7800*/  HMMA.16816.F32.BF16 R16, R20, R6, R16 ;  /* 0x000000061410723c */ /* 0x000fe20000041810 */
[----:B--2---:R-:W-:-:S02]  /*7810*/  IMAD.WIDE R8, R15, 0x2, R2 ;  /* 0x000000020f087825 */ /* 0x004fc400078e0202 */
[----:B------:R-:W2:Y:S02]  /*7820*/  LDL.LU.64 R2, [R1+0x408] ;  /* 0x0004080001027983 */ /* 0x000ea40000300a00 */
[C---:B----4-:R-:W-:Y:S11]  /*7830*/  IMAD.WIDE R12, R15.reuse, 0x2, R12 ;  /* 0x000000020f0c7825 */ /* 0x050ff600078e020c */
[----:B------:R-:W-:Y:S07]  /*7840*/  @!UPT UIADD3 URZ, URZ, URZ, URZ ;  /* 0x0000003f3f3ff290 */ /* 0x000fee000fffe03f */
[----:B------:R1:W-:Y:S04]  /*7850*/  STL.64 [R1+0x130], R16 ;  /* 0x0001301001007387 */ /* 0x0003e80000100a00 */
[----:B------:R-:W-:Y:S04]  /*7860*/  STL.64 [R1+0x138], R18 ;  /* 0x0001381201007387 */ /* 0x000fe80000100a00 */
[----:B-1----:R-:W4:Y:S04]  /*7870*/  LDL.LU.64 R16, [R1+0x400] ;  /* 0x0004000001107983 */ /* 0x002f280000300a00 */
[----:B------:R-:W-:Y:S04]  /*7880*/  STL [R1+0x44], R12 ;  /* 0x0000440c01007387 */ /* 0x000fe80000100800 */
[----:B------:R-:W-:Y:S04]  /*7890*/  STL [R1+0x40], R13 ;  /* 0x0000400d01007387 */ /* 0x000fe80000100800 */
[----:B------:R-:W4:Y:S04]  /*78a0*/  LDL.LU R14, [R1+0x380] ;  /* 0x00038000010e7983 */ /* 0x000f280000300800 */
[----:B------:R-:W-:Y:S04]  /*78b0*/  STL [R1+0x3c], R8 ;  /* 0x00003c0801007387 */ /* 0x000fe80000100800 */
[----:B------:R2:W-:Y:S02]  /*78c0*/  STL [R1+0x38], R9 ;  /* 0x0000380901007387 */ /* 0x0005e40000100800 */
[----:B--2---:R-:W-:-:S02]  /*78d0*/  IMAD.WIDE R8, R15, 0x2, R2 ;  /* 0x000000020f087825 */ /* 0x004fc400078e0202 */
[----:B------:R-:W2:Y:S01]  /*78e0*/  LDL.LU.64 R2, [R1+0x3f8] ;  /* 0x0003f80001027983 */ /* 0x000ea20000300a00 */
[----:B------:R-:W-:Y:S01]  /*78f0*/  HMMA.16816.F32.BF16 R20, R20, R10, R24 ;  /* 0x0000000a1414723c */ /* 0x000fe20000041818 */
[----:B---3--:R-:W-:-:S05]  /*7900*/  IMAD.WIDE R4, R15, 0x2, R4 ;  /* 0x000000020f047825 */ /* 0x008fca00078e0204 */
[----:B------:R-:W-:Y:S04]  /*7910*/  STL [R1+0x34], R4 ;  /* 0x0000340401007387 */ /* 0x000fe80000100800 */
[----:B------:R2:W-:Y:S04]  /*7920*/  STL [R1+0x30], R5 ;  /* 0x0000300501007387 */ /* 0x0005e80000100800 */
[----:B------:R-:W3:Y:S04]  /*7930*/  LDL.LU.64 R26, [R1+0x3f0] ;  /* 0x0003f000011a7983 */ /* 0x000ee80000300a00 */
[----:B------:R-:W3:Y:S05]  /*7940*/  LDL.LU.64 R24, [R1+0x3e8] ;  /* 0x0003e80001187983 */ /* 0x000eea0000300a00 */
[----:B------:R-:W-:Y:S04]  /*7950*/  STL.64 [R1+0x1a0], R20 ;  /* 0x0001a01401007387 */ /* 0x000fe80000100a00 */
[----:B------:R-:W-:Y:S01]  /*7960*/  STL.64 [R1+0x1a8], R22 ;  /* 0x0001a81601007387 */ /* 0x000fe20000100a00 */
[----:B--2---:R-:W-:-:S03]  /*7970*/  IMAD.WIDE R4, R15, 0x2, R2 ;  /* 0x000000020f047825 */ /* 0x004fc600078e0202 */
[----:B------:R-:W2:Y:S01]  /*7980*/  LDL.LU.64 R2, [R1+0x3e0] ;  /* 0x0003e00001027983 */ /* 0x000ea20000300a00 */
[----:B----4-:R-:W-:Y:S01]  /*7990*/  IADD3 R14, R14, -0x1, RZ ;  /* 0xffffffff0e0e7810 */ /* 0x010fe20007ffe0ff */
[----:B------:R-:W-:-:S03]  /*79a0*/  IMAD.MOV.U32 R12, RZ, RZ, c[0x0][0x188] ;  /* 0x00006200ff0c7624 */ /* 0x000fc600078e00ff */
[----:B------:R-:W-:Y:S01]  /*79b0*/  ISETP.NE.U32.AND P0, PT, R14, RZ, PT ;  /* 0x000000ff0e00720c */ /* 0x000fe20003f05070 */
[C---:B------:R-:W-:Y:S01]  /*79c0*/  IMAD.WIDE R6, R15.reuse, 0x2, R16 ;  /* 0x000000020f067825 */ /* 0x040fe200078e0210 */
[----:B------:R-:W-:Y:S03]  /*79d0*/  STL [R1+0x2c], R8 ;  /* 0x00002c0801007387 */ /* 0x000fe60000100800 */
[----:B------:R-:W-:Y:S01]  /*79e0*/  IMAD.SHL.U32 R12, R12, 0x20, RZ ;  /* 0x000000200c0c7824 */ /* 0x000fe200078e00ff */
[----:B------:R-:W-:Y:S01]  /*79f0*/  STL [R1+0x28], R9 ;  /* 0x0000280901007387 */ /* 0x000fe20000100800 */
[----:B------:R-:W-:Y:S02]  /*7a00*/  IMAD.MOV.U32 R17, RZ, RZ, R4 ;  /* 0x000000ffff117224 */ /* 0x000fe400078e0004 */
[----:B------:R-:W-:Y:S01]  /*7a10*/  IMAD.MOV.U32 R16, RZ, RZ, R5 ;  /* 0x000000ffff107224 */ /* 0x000fe200078e0005 */
[----:B------:R-:W-:Y:S01]  /*7a20*/  STL [R1+0x24], R6 ;  /* 0x0000240601007387 */ /* 0x000fe20000100800 */
[----:B---3--:R-:W-:Y:S01]  /*7a30*/  IMAD.WIDE R4, R15, 0x2, R26 ;  /* 0x000000020f047825 */ /* 0x008fe200078e021a */
[----:B------:R-:W-:-:S02]  /*7a40*/  UIADD3 UR4, UR4, -0x20, URZ ;  /* 0xffffffe004047890 */ /* 0x000fc4000fffe03f */
[----:B------:R1:W-:Y:S01]  /*7a50*/  STL [R1+0x20], R7 ;  /* 0x0000200701007387 */ /* 0x0003e20000100800 */
[----:B------:R-:W-:Y:S02]  /*7a60*/  IMAD.MOV.U32 R13, RZ, RZ, R4 ;  /* 0x000000ffff0d7224 */ /* 0x000fe400078e0004 */
[----:B------:R-:W-:Y:S01]  /*7a70*/  IMAD.MOV.U32 R18, RZ, RZ, R19 ;  /* 0x000000ffff127224 */ /* 0x000fe200078e0013 */
[----:B------:R3:W-:Y:S01]  /*7a80*/  STL [R1+0x380], R14 ;  /* 0x0003800e01007387 */ /* 0x0007e20000100800 */
[----:B------:R-:W-:Y:S02]  /*7a90*/  IMAD.MOV.U32 R10, RZ, RZ, R23 ;  /* 0x000000ffff0a7224 */ /* 0x000fe400078e0017 */
[----:B-1----:R-:W-:-:S04]  /*7aa0*/  IMAD.WIDE R6, R15, 0x2, R24 ;  /* 0x000000020f067825 */ /* 0x002fc800078e0218 */
[----:B------:R-:W-:Y:S02]  /*7ab0*/  IMAD.MOV.U32 R15, RZ, RZ, R6 ;  /* 0x000000ffff0f7224 */ /* 0x000fe400078e0006 */
[----:B---3--:R-:W-:Y:S02]  /*7ac0*/  IMAD.MOV.U32 R14, RZ, RZ, R7 ;  /* 0x000000ffff0e7224 */ /* 0x008fe400078e0007 */
[----:B--2---:R-:W-:-:S04]  /*7ad0*/  IMAD.WIDE R2, R12, 0x2, R2 ;  /* 0x000000020c027825 */ /* 0x004fc800078e0202 */
[----:B------:R-:W-:Y:S02]  /*7ae0*/  IMAD.MOV.U32 R4, RZ, RZ, R2 ;  /* 0x000000ffff047224 */ /* 0x000fe400078e0002 */
[----:B------:R-:W-:Y:S02]  /*7af0*/  IMAD.MOV.U32 R12, RZ, RZ, R5 ;  /* 0x000000ffff0c7224 */ /* 0x000fe400078e0005 */
[----:B------:R-:W-:Y:S01]  /*7b00*/  IMAD.MOV.U32 R2, RZ, RZ, R3 ;  /* 0x000000ffff027224 */ /* 0x000fe200078e0003 */
[----:B0-----:R-:W-:Y:S01]  /*7b10*/  @!P0 CALL.REL.NOINC `(.L_x_2) ;  /* 0x0000001000008944 */ /* 0x001fe20003c00000 */
[----:B------:R-:W-:Y:S05]  /*7b20*/  BRA `(.L_x_3) ;  /* 0xffffaef000007947 */ /* 0x000fea000383ffff */
.L_x_2:
[----:B-----5:R-:W2:Y:S04]  /*7b30*/  LDL.LU R0, [R1+0x10c] ;  /* 0x00010c0001007983 */ /* 0x020ea80000300800 */
[----:B--2---:R0:W-:Y:S04]  /*7b40*/  STL [R1+0x46c], R0 ;  /* 0x00046c0001007387 */ /* 0x0041e80000100800 */
[----:B0-----:R-:W2:Y:S04]  /*7b50*/  LDL.LU R0, [R1+0x18c] ;  /* 0x00018c0001007983 */ /* 0x001ea80000300800 */
        /* <DEDUP_REMOVED lines=31> */
[----:B------:R-:W2:Y:S01]  /*7d50*/  LDL.LU R28, [R1+0xcc] ;  /* 0x0000cc00011c7983 */ /* 0x000ea20000300800 */
[----:B0-----:R-:W-:-:S03]  /*7d60*/  IMAD.MOV.U32 R0, RZ, RZ, R18 ;  /* 0x000000ffff007224 */ /* 0x001fc600078e0012 */
        /* <DEDUP_REMOVED lines=35> */
[----:B------:R-:W2:Y:S04]  /*7fa0*/  LDL.LU R29, [R1+0xdc] ;  /* 0x0000dc00011d7983 */ /* 0x000ea80000300800 */
        /* <DEDUP_REMOVED lines=13> */
[----:B------:R-:W2:Y:S01]  /*8080*/  LDL.LU R9, [R1+0x104] ;  /* 0x0001040001097983 */ /* 0x000ea20000300800 */
[----:B0-----:R-:W-:-:S03]  /*8090*/  IMAD.MOV.U32 R28, RZ, RZ, R10 ;  /* 0x000000ffff1c7224 */ /* 0x001fc600078e000a */
[----:B------:R-:W2:Y:S04]  /*80a0*/  LDL.LU R20, [R1+0xc4] ;  /* 0x0000c40001147983 */ /* 0x000ea80000300800 */
[----:B------:R-:W2:Y:S04]  /*80b0*/  LDL.LU R21, [R1+0xd4] ;  /* 0x0000d40001157983 */ /* 0x000ea80000300800 */
[----:B------:R-:W2:Y:S04]  /*80c0*/  LDL.LU R22, [R1+0xe4] ;  /* 0x0000e40001167983 */ /* 0x000ea80000300800 */
[----:B------:R-:W2:Y:S04]  /*80d0*/  LDL.LU R23, [R1+0xf4] ;  /* 0x0000f40001177983 */ /* 0x000ea80000300800 */
[----:B------:R-:W2:Y:S01]  /*80e0*/  LDL.LU R10, [R1+0x1b0] ;  /* 0x0001b000010a7983 */ /* 0x000ea20000300800 */
[----:B------:R-:W-:-:S03]  /*80f0*/  F2FP.BF16.PACK_AB R0, R28, R0 ;  /* 0x000000001c00723e */ /* 0x000fc600000010ff */
        /* <DEDUP_REMOVED lines=8> */
[----:B------:R0:W-:Y:S04]  /*8180*/  STL [R1+0x28c], R0 ;  /* 0x00028c0001007387 */ /* 0x0001e80000100800 */
[----:B0-----:R-:W2:Y:S02]  /*8190*/  LDL.LU R0, [R1+0x4ec] ;  /* 0x0004ec0001007983 */ /* 0x001ea40000300800 */
[----:B--2---:R-:W-:-:S02]  /*81a0*/  F2FP.BF16.PACK_AB R0, R28, R0 ;  /* 0x000000001c00723e */ /* 0x004fc400000010ff */
        /* <DEDUP_REMOVED lines=65> */
[----:B------:R3:W-:Y:S01]  /*85c0*/  STL [R1+0x58], R0 ;  /* 0x0000580001007387 */ /* 0x0007e20000100800 */
[----:B------:R-:W-:Y:S02]  /*85d0*/  F2FP.BF16.PACK_AB R3, R3, R5 ;  /* 0x000000050303723e */ /* 0x000fe400000010ff */
[----:B---3--:R-:W-:Y:S02]  /*85e0*/  F2FP.BF16.PACK_AB R0, R4, R2 ;  /* 0x000000020400723e */ /* 0x008fe400000010ff */
[----:B----4-:R-:W-:Y:S02]  /*85f0*/  F2FP.BF16.PACK_AB R4, R17, R15 ;  /* 0x0000000f1104723e */ /* 0x010fe400000010ff */
[----:B------:R-:W-:-:S02]  /*8600*/  F2FP.BF16.PACK_AB R2, R13, R16 ;  /* 0x000000100d02723e */ /* 0x000fc400000010ff */
[----:B--2---:R-:W-:-:S05]  /*8610*/  F2FP.BF16.PACK_AB R28, R28, R29 ;  /* 0x0000001d1c1c723e */ /* 0x004fca00000010ff */
[----:B------:R-:W-:Y:S04]  /*8620*/  STL [R1+0x54], R28 ;  /* 0x0000541c01007387 */ /* 0x000fe80000100800 */
[----:B------:R0:W-:Y:S04]  /*8630*/  STL [R1+0x50], R0 ;  /* 0x0000500001007387 */ /* 0x0001e80000100800 */
[----:B------:R-:W-:Y:S01]  /*8640*/  STL [R1+0x4c], R4 ;  /* 0x00004c0401007387 */ /* 0x000fe20000100800 */
[----:B0-----:R-:W-:-:S03]  /*8650*/  F2FP.BF16.PACK_AB R0, R14, R12 ;  /* 0x0000000c0e00723e */ /* 0x001fc600000010ff */
[----:B------:R0:W-:Y:S04]  /*8660*/  STL [R1+0x48], R2 ;  /* 0x0000480201007387 */ /* 0x0001e80000100800 */
[----:B------:R1:W-:Y:S04]  /*8670*/  STL [R1+0x44], R0 ;  /* 0x0000440001007387 */ /* 0x0003e80000100800 */
[----:B------:R2:W-:Y:S01]  /*8680*/  STL [R1+0x40], R3 ;  /* 0x0000400301007387 */ /* 0x0005e20000100800 */
[----:B0-----:R-:W-:Y:S02]  /*8690*/  F2FP.BF16.PACK_AB R2, R6, R7 ;  /* 0x000000070602723e */ /* 0x001fe400000010ff */
[----:B-1----:R-:W-:-:S03]  /*86a0*/  F2FP.BF16.PACK_AB R0, R8, R9 ;  /* 0x000000090800723e */ /* 0x002fc600000010ff */
[----:B------:R0:W-:Y:S01]  /*86b0*/  STL [R1+0x3c], R2 ;  /* 0x00003c0201007387 */ /* 0x0001e20000100800 */
[----:B--2---:R-:W-:-:S03]  /*86c0*/  F2FP.BF16.PACK_AB R3, R20, R21 ;  /* 0x000000151403723e */ /* 0x004fc600000010ff */
[----:B------:R1:W-:Y:S04]  /*86d0*/  STL [R1+0x38], R0 ;  /* 0x0000380001007387 */ /* 0x0003e80000100800 */
[----:B------:R2:W-:Y:S01]  /*86e0*/  STL [R1+0x34], R3 ;  /* 0x0000340301007387 */ /* 0x0005e20000100800 */
[----:B0-----:R-:W-:Y:S02]  /*86f0*/  F2FP.BF16.PACK_AB R2, R22, R23 ;  /* 0x000000171602723e */ /* 0x001fe400000010ff */
[----:B-1----:R-:W-:-:S03]  /*8700*/  F2FP.BF16.PACK_AB R0, R10, R11 ;  /* 0x0000000b0a00723e */ /* 0x002fc600000010ff */
[----:B------:R0:W-:Y:S01]  /*8710*/  STL [R1+0x30], R2 ;  /* 0x0000300201007387 */ /* 0x0001e20000100800 */
[----:B--2---:R-:W-:-:S03]  /*8720*/  F2FP.BF16.PACK_AB R3, R18, R19 ;  /* 0x000000131203723e */ /* 0x004fc600000010ff */
[----:B------:R1:W-:Y:S04]  /*8730*/  STL [R1+0x2c], R0 ;  /* 0x00002c0001007387 */ /* 0x0003e80000100800 */
[----:B------:R-:W-:Y:S04]  /*8740*/  STL [R1+0x28], R3 ;  /* 0x0000280301007387 */ /* 0x000fe80000100800 */
[----:B------:R-:W2:Y:S01]  /*8750*/  LDL.LU R23, [R1+0x1d4] ;  /* 0x0001d40001177983 */ /* 0x000ea20000300800 */
[----:B0-----:R-:W-:Y:S02]  /*8760*/  F2FP.BF16.PACK_AB R2, R24, R25 ;  /* 0x000000191802723e */ /* 0x001fe400000010ff */
[----:B-1----:R-:W-:-:S03]  /*8770*/  F2FP.BF16.PACK_AB R0, R26, R27 ;  /* 0x0000001b1a00723e */ /* 0x002fc600000010ff */
[----:B------:R-:W-:Y:S04]  /*8780*/  STL [R1+0x24], R2 ;  /* 0x0000240201007387 */ /* 0x000fe80000100800 */
[----:B--2---:R0:W-:Y:S04]  /*8790*/  STL [R1+0x428], R23 ;  /* 0x0004281701007387 */ /* 0x0041e80000100800 */
[----:B------:R-:W-:Y:S04]  /*87a0*/  STL [R1+0x20], R0 ;  /* 0x0000200001007387 */ /* 0x000fe80000100800 */
        /* <DEDUP_REMOVED lines=15> */
[----:B------:R-:W3:Y:S04]  /*88a0*/  LDL.LU R22, [R1+0x164] ;  /* 0x0001640001167983 */ /* 0x000ee80000300800 */
[----:B---3--:R0:W-:Y:S04]  /*88b0*/  STL [R1+0x424], R22 ;  /* 0x0004241601007387 */ /* 0x0081e80000100800 */
[----:B0-----:R-:W3:Y:S04]  /*88c0*/  LDL.LU R22, [R1+0x1c4] ;  /* 0x0001c40001167983 */ /* 0x001ee80000300800 */
        /* <DEDUP_REMOVED lines=15> */
[----:B0-----:R-:W2:Y:S04]  /*89c0*/  LDL.LU R22, [R1+0x1cc] ;  /* 0x0001cc0001167983 */ /* 0x001ea80000300800 */
[----:B------:R-:W3:Y:S04]  /*89d0*/  LDL.LU R21, [R1+0x154] ;  /* 0x0001540001157983 */ /* 0x000ee80000300800 */
[----:B---3--:R0:W-:Y:S04]  /*89e0*/  STL [R1+0x420], R21 ;  /* 0x0004201501007387 */ /* 0x0081e80000100800 */
[----:B0-----:R-:W3:Y:S04]  /*89f0*/  LDL.LU R21, [R1+0x194] ;  /* 0x0001940001157983 */ /* 0x001ee80000300800 */
[----:B------:R-:W4:Y:S04]  /*8a00*/  LDL.LU R20, [R1+0x124] ;  /* 0x0001240001147983 */ /* 0x000f280000300800 */
[----:B----4-:R0:W-:Y:S04]  /*8a10*/  STL [R1+0x41c], R20 ;  /* 0x00041c1401007387 */ /* 0x0101e80000100800 */
[----:B0-----:R-:W4:Y:S04]  /*8a20*/  LDL.LU R20, [R1+0x174] ;  /* 0x0001740001147983 */ /* 0x001f280000300800 */
[----:B------:R-:W2:Y:S04]  /*8a30*/  LDL.LU R19, [R1+0x1d0] ;  /* 0x0001d00001137983 */ /* 0x000ea80000300800 */
[----:B--2---:R0:W-:Y:S04]  /*8a40*/  STL [R1+0x418], R19 ;  /* 0x0004181301007387 */ /* 0x0041e80000100800 */
[----:B0-----:R-:W2:Y:S04]  /*8a50*/  LDL.LU R19, [R1+0x114] ;  /* 0x0001140001137983 */ /* 0x001ea80000300800 */
        /* <DEDUP_REMOVED lines=42> */
[----:B------:R-:W2:Y:S01]  /*8d00*/  LDL.LU R0, [R1+0x244] ;  /* 0x0002440001007983 */ /* 0x000ea20000300800 */
[----:B------:R-:W-:-:S03]  /*8d10*/  F2FP.BF16.PACK_AB R23, R22, R23 ;  /* 0x000000171617723e */ /* 0x000fc600000010ff */
[----:B--2---:R0:W-:Y:S04]  /*8d20*/  STL [R1+0x3dc], R0 ;  /* 0x0003dc0001007387 */ /* 0x0041e80000100800 */
[----:B0-----:R-:W2:Y:S04]  /*8d30*/  LDL.LU R0, [R1+0x224] ;  /* 0x0002240001007983 */ /* 0x001ea80000300800 */
        /* <DEDUP_REMOVED lines=38> */
[----:B------:R0:W-:Y:S04]  /*8fa0*/  STL [R1], R23 ;  /* 0x0000001701007387 */ /* 0x0001e80000100800 */
[----:B0-----:R-:W2:Y:S02]  /*8fb0*/  LDL.LU R23, [R1+0x428] ;  /* 0x0004280001177983 */ /* 0x001ea40000300800 */
[----:B--2---:R-:W-:-:S02]  /*8fc0*/  F2FP.BF16.PACK_AB R23, R22, R23 ;  /* 0x000000171617723e */ /* 0x004fc400000010ff */
[----:B------:R-:W3:Y:S02]  /*8fd0*/  LDL.LU R22, [R1+0x424] ;  /* 0x0004240001167983 */ /* 0x000ee40000300800 */
[----:B---3--:R-:W-:Y:S02]  /*8fe0*/  F2FP.BF16.PACK_AB R22, R21, R22 ;  /* 0x000000161516723e */ /* 0x008fe400000010ff */
[----:B------:R-:W4:Y:S02]  /*8ff0*/  LDL.LU R21, [R1+0x420] ;  /* 0x0004200001157983 */ /* 0x000f240000300800 */
[----:B----4-:R-:W-:Y:S02]  /*9000*/  F2FP.BF16.PACK_AB R21, R20, R21 ;  /* 0x000000151415723e */ /* 0x010fe400000010ff */
[----:B------:R-:W2:Y:S02]  /*9010*/  LDL.LU R20, [R1+0x41c] ;  /* 0x00041c0001147983 */ /* 0x000ea40000300800 */
[----:B--2---:R-:W-:-:S02]  /*9020*/  F2FP.BF16.PACK_AB R20, R19, R20 ;  /* 0x000000141314723e */ /* 0x004fc400000010ff */
[----:B------:R-:W2:Y:S02]  /*9030*/  LDL.LU R19, [R1+0x418] ;  /* 0x0004180001137983 */ /* 0x000ea40000300800 */
[----:B--2---:R-:W-:Y:S02]  /*9040*/  F2FP.BF16.PACK_AB R19, R18, R19 ;  /* 0x000000131213723e */ /* 0x004fe400000010ff */
[----:B------:R-:W2:Y:S02]  /*9050*/  LDL.LU R18, [R1+0x414] ;  /* 0x0004140001127983 */ /* 0x000ea40000300800 */
[----:B--2---:R-:W-:Y:S02]  /*9060*/  F2FP.BF16.PACK_AB R18, R17, R18 ;  /* 0x000000121112723e */ /* 0x004fe400000010ff */
        /* <DEDUP_REMOVED lines=26> */
[----:B------:R-:W2:Y:S01]  /*9210*/  LDL.LU R0, [R1+0x3dc] ;  /* 0x0003dc0001007983 */ /* 0x000ea20000300800 */
[----:B------:R-:W-:Y:S02]  /*9220*/  F2FP.BF16.PACK_AB R27, R28, R27 ;  /* 0x0000001b1c1b723e */ /* 0x000fe400000010ff */
[----:B------:R-:W-:Y:S02]  /*9230*/  F2FP.BF16.PACK_AB R26, R29, R26 ;  /* 0x0000001a1d1a723e */ /* 0x000fe400000010ff */
[----:B------:R-:W-:Y:S02]  /*9240*/  F2FP.BF16.PACK_AB R25, R2, R25 ;  /* 0x000000190219723e */ /* 0x000fe400000010ff */
[----:B------:R-:W-:Y:S02]  /*9250*/  F2FP.BF16.PACK_AB R24, R3, R24 ;  /* 0x000000180318723e */ /* 0x000fe400000010ff */
[----:B--2---:R-:W-:Y:S02]  /*9260*/  F2FP.BF16.PACK_AB R4, R0, R4 ;  /* 0x000000040004723e */ /* 0x004fe400000010ff */
.L_x_1:
[----:B------:R-:W1:Y:S04]  /*9270*/  S2R R29, SR_TID.X ;  /* 0x00000000001d7919 */ /* 0x000e680000002100 */
[----:B------:R-:W2:Y:S01]  /*9280*/  LDL.LU R3, [R1+0x38c] ;  /* 0x00038c0001037983 */ /* 0x000ea20000300800 */
[----:B01----:R-:W-:-:S02]  /*9290*/  IMAD.SHL.U32 R0, R29, 0x20, RZ ;  /* 0x000000201d007824 */ /* 0x003fc400078e00ff */
[C---:B------:R-:W-:Y:S02]  /*92a0*/  IMAD.SHL.U32 R2, R29.reuse, 0x4, RZ ;  /* 0x000000041d027824 */ /* 0x040fe400078e00ff */
[----:B------:R-:W-:Y:S01]  /*92b0*/  IMAD.SHL.U32 R28, R29, 0x1000, RZ ;  /* 0x000010001d1c7824 */ /* 0x000fe200078e00ff */
[----:B------:R-:W-:-:S04]  /*92c0*/  LOP3.LUT R0, R0, 0x60, RZ, 0xc0, !PT ;  /* 0x0000006000007812 */ /* 0x000fc800078ec0ff */
[----:B------:R-:W-:Y:S02]  /*92d0*/  LOP3.LUT R0, R0, 0x70, R2, 0x78, !PT ;  /* 0x0000007000007812 */ /* 0x000fe400078e7802 */
[----:B------:R-:W3:Y:S01]  /*92e0*/  LDL.LU R2, [R1+0x384] ;  /* 0x0003840001027983 */ /* 0x000ee20000300800 */
[----:B------:R-:W-:-:S03]  /*92f0*/  LOP3.LUT R28, R28, 0x18000, RZ, 0xc0, !PT ;  /* 0x000180001c1c7812 */ /* 0x000fc600078ec0ff */
[----:B------:R-:W-:Y:S01]  /*9300*/  BAR.SYNC.DEFER_BLOCKING 0x0 ;  /* 0x0000000000007b1d */ /* 0x000fe20000010000 */
[----:B--2---:R-:W-:-:S04]  /*9310*/  LOP3.LUT R3, R3, 0x6000, RZ, 0xc0, !PT ;  /* 0x0000600003037812 */ /* 0x004fc800078ec0ff */
[----:B------:R-:W-:Y:S02]  /*9320*/  IADD3 R0, R0, R28, R3 ;  /* 0x0000001c00007210 */ /* 0x000fe40007ffe003 */
[----:B---3--:R-:W-:-:S05]  /*9330*/  LOP3.LUT R2, R2, 0x300, RZ, 0xc0, !PT ;  /* 0x0000030002027812 */ /* 0x008fca00078ec0ff */
[----:B------:R-:W-:-:S05]  /*9340*/  IMAD.IADD R0, R2, 0x1, R0 ;  /* 0x0000000102007824 */ /* 0x000fca00078e0200 */
[----:B------:R0:W-:Y:S04]  /*9350*/  STS.128 [R0], R24 ;  /* 0x0000001800007388 */ /* 0x0001e80000000c00 */
        /* <DEDUP_REMOVED lines=22> */
[----:B------:R-:W-:Y:S04]  /*94c0*/  STS.128 [R0+0x1000], R4 ;  /* 0x0010000400007388 */ /* 0x000fe80000000c00 */
[----:B------:R-:W-:Y:S04]  /*94d0*/  STS.128 [R0+0x80], R8 ;  /* 0x0000800800007388 */ /* 0x000fe80000000c00 */
[----:B---3--:R-:W-:Y:S04]  /*94e0*/  STL.64 [R1+0x470], R26 ;  /* 0x0004701a01007387 */ /* 0x008fe80000100a00 */
[----:B--2---:R0:W-:Y:S04]  /*94f0*/  STL.64 [R1+0x468], R24 ;  /* 0x0004681801007387 */ /* 0x0041e80000100a00 */
[----:B0-----:R-:W2:Y:S04]  /*9500*/  LDL.LU R24, [R1] ;  /* 0x0000000001187983 */ /* 0x001ea80000300800 */
[----:B------:R-:W2:Y:S04]  /*9510*/  LDL.LU R25, [R1+0x4] ;  /* 0x0000040001197983 */ /* 0x000ea80000300800 */
[----:B------:R-:W2:Y:S04]  /*9520*/  LDL.LU R26, [R1+0x8] ;  /* 0x00000800011a7983 */ /* 0x000ea80000300800 */
[----:B------:R-:W2:Y:S04]  /*9530*/  LDL.LU R27, [R1+0xc] ;  /* 0x00000c00011b7983 */ /* 0x000ea80000300800 */
[----:B------:R-:W3:Y:S04]  /*9540*/  LDL.LU R4, [R1+0x270] ;  /* 0x0002700001047983 */ /* 0x000ee80000300800 */
[----:B------:R-:W3:Y:S04]  /*9550*/  LDL.LU R5, [R1+0x274] ;  /* 0x0002740001057983 */ /* 0x000ee80000300800 */
[----:B------:R-:W3:Y:S04]  /*9560*/  LDL.LU R6, [R1+0x278] ;  /* 0x0002780001067983 */ /* 0x000ee80000300800 */
[----:B------:R-:W3:Y:S04]  /*9570*/  LDL.LU R7, [R1+0x27c] ;  /* 0x00027c0001077983 */ /* 0x000ee80000300800 */
[----:B------:R-:W4:Y:S04]  /*9580*/  LDL.LU R8, [R1+0x250] ;  /* 0x0002500001087983 */ /* 0x000f280000300800 */
[----:B------:R-:W4:Y:S04]  /*9590*/  LDL.LU R9, [R1+0x254] ;  /* 0x0002540001097983 */ /* 0x000f280000300800 */
[----:B------:R-:W4:Y:S04]  /*95a0*/  LDL.LU R10, [R1+0x258] ;  /* 0x00025800010a7983 */ /* 0x000f280000300800 */
[----:B------:R-:W4:Y:S04]  /*95b0*/  LDL.LU R11, [R1+0x25c] ;  /* 0x00025c00010b7983 */ /* 0x000f280000300800 */
[----:B------:R0:W-:Y:S04]  /*95c0*/  STS.128 [R0+0x1080], R12 ;  /* 0x0010800c00007388 */ /* 0x0001e80000000c00 */
[----:B------:R1:W-:Y:S04]  /*95d0*/  STS.128 [R0+0x400], R16 ;  /* 0x0004001000007388 */ /* 0x0003e80000000c00 */
[----:B------:R5:W-:Y:S04]  /*95e0*/  STS.128 [R0+0x1400], R20 ;  /* 0x0014001400007388 */ /* 0x000be80000000c00 */
[----:B0-----:R-:W3:Y:S04]  /*95f0*/  LDL.LU R12, [R1+0x60] ;  /* 0x00006000010c7983 */ /* 0x001ee80000300800 */
[----:B------:R-:W3:Y:S04]  /*9600*/  LDL.LU R13, [R1+0x64] ;  /* 0x00006400010d7983 */ /* 0x000ee80000300800 */
[----:B------:R-:W3:Y:S04]  /*9610*/  LDL.LU R14, [R1+0x68] ;  /* 0x00006800010e7983 */ /* 0x000ee80000300800 */
[----:B------:R-:W3:Y:S04]  /*9620*/  LDL.LU R15, [R1+0x6c] ;  /* 0x00006c00010f7983 */ /* 0x000ee80000300800 */
[----:B-1----:R-:W3:Y:S04]  /*9630*/  LDL.LU R16, [R1+0x10] ;  /* 0x0000100001107983 */ /* 0x002ee80000300800 */
[----:B------:R-:W3:Y:S04]  /*9640*/  LDL.LU R17, [R1+0x14] ;  /* 0x0000140001117983 */ /* 0x000ee80000300800 */
[----:B------:R-:W3:Y:S04]  /*9650*/  LDL.LU R18, [R1+0x18] ;  /* 0x0000180001127983 */ /* 0x000ee80000300800 */
[----:B------:R-:W3:Y:S04]  /*9660*/  LDL.LU R19, [R1+0x1c] ;  /* 0x00001c0001137983 */ /* 0x000ee80000300800 */
[----:B-----5:R-:W5:Y:S04]  /*9670*/  LDL.LU R20, [R1+0x50] ;  /* 0x0000500001147983 */ /* 0x020f680000300800 */
[----:B------:R-:W5:Y:S04]  /*9680*/  LDL.LU R21, [R1+0x54] ;  /* 0x0000540001157983 */ /* 0x000f680000300800 */
[----:B------:R-:W5:Y:S04]  /*9690*/  LDL.LU R22, [R1+0x58] ;  /* 0x0000580001167983 */ /* 0x000f680000300800 */
[----:B------:R-:W5:Y:S04]  /*96a0*/  LDL.LU R23, [R1+0x5c] ;  /* 0x00005c0001177983 */ /* 0x000f680000300800 */
[----:B--2---:R0:W-:Y:S04]  /*96b0*/  STS.128 [R0+0x480], R24 ;  /* 0x0004801800007388 */ /* 0x0041e80000000c00 */
[----:B0-----:R-:W2:Y:S04]  /*96c0*/  LDL.LU.64 R26, [R1+0x470] ;  /* 0x00047000011a7983 */ /* 0x001ea80000300a00 */
[----:B------:R-:W2:Y:S04]  /*96d0*/  LDL.LU.64 R24, [R1+0x468] ;  /* 0x0004680001187983 */ /* 0x000ea80000300a00 */
[----:B---3--:R0:W-:Y:S04]  /*96e0*/  STS.128 [R0+0x1480], R16 ;  /* 0x0014801000007388 */ /* 0x0081e80000000c00 */
[----:B0-----:R-:W3:Y:S04]  /*96f0*/  LDL R19, [R1+0x310] ;  /* 0x0003100001137983 */ /* 0x001ee80000100800 */
[----:B--2---:R0:W-:Y:S04]  /*9700*/  STS.128 [R0+0x800], R24 ;  /* 0x0008001800007388 */ /* 0x0041e80000000c00 */
[----:B0-----:R-:W2:Y:S04]  /*9710*/  LDL.LU.64 R26, [R1+0x460] ;  /* 0x00046000011a7983 */ /* 0x001ea80000300a00 */
[----:B------:R-:W2:Y:S04]  /*9720*/  LDL.LU.64 R24, [R1+0x458] ;  /* 0x0004580001187983 */ /* 0x000ea80000300a00 */
[----:B--2---:R0:W-:Y:S04]  /*9730*/  STS.128 [R0+0x1800], R24 ;  /* 0x0018001800007388 */ /* 0x0041e80000000c00 */
[----:B0-----:R-:W2:Y:S04]  /*9740*/  LDL.LU.64 R26, [R1+0x450] ;  /* 0x00045000011a7983 */ /* 0x001ea80000300a00 */
[----:B------:R-:W2:Y:S04]  /*9750*/  LDL.LU.64 R24, [R1+0x448] ;  /* 0x0004480001187983 */ /* 0x000ea80000300a00 */
[----:B------:R-:W0:Y:S01]  /*9760*/  S2R R3, SR_TID.X ;  /* 0x0000000000037919 */ /* 0x000e220000002100 */
[----:B------:R-:W-:Y:S01]  /*9770*/  IMAD.SHL.U32 R29, R29, 0x4000, RZ ;  /* 0x000040001d1d7824 */ /* 0x000fe200078e00ff */
[----:B0-----:R-:W-:-:S04]  /*9780*/  LOP3.LUT R28, R3, 0x1ff, RZ, 0xc0, !PT ;  /* 0x000001ff031c7812 */ /* 0x001fc800078ec0ff */
[----:B------:R-:W-:Y:S01]  /*9790*/  LOP3.LUT R3, R29, 0x18000, RZ, 0xc0, !PT ;  /* 0x000180001d037812 */ /* 0x000fe200078ec0ff */
[----:B--2---:R0:W-:Y:S04]  /*97a0*/  STS.128 [R0+0x880], R24 ;  /* 0x0008801800007388 */ /* 0x0041e80000000c00 */
[----:B0-----:R-:W2:Y:S04]  /*97b0*/  LDL.LU.64 R26, [R1+0x440] ;  /* 0x00044000011a7983 */ /* 0x001ea80000300a00 */
[----:B------:R-:W2:Y:S01]  /*97c0*/  LDL.LU.64 R24, [R1+0x438] ;  /* 0x0004380001187983 */ /* 0x000ea20000300a00 */
[----:B------:R-:W-:-:S03]  /*97d0*/  IMAD R2, R28, 0x10, R3 ;  /* 0x000000101c027824 */ /* 0x000fc600078e0203 */
[----:B------:R-:W3:Y:S04]  /*97e0*/  LDL.LU R3, [R1+0x388] ;  /* 0x0003880001037983 */ /* 0x000ee80000300800 */
[----:B-----5:R-:W-:Y:S04]  /*97f0*/  STS.128 [R0+0x1880], R20 ;  /* 0x0018801400007388 */ /* 0x020fe80000000c00 */
[----:B------:R-:W-:Y:S04]  /*9800*/  STS.128 [R0+0xc00], R12 ;  /* 0x000c000c00007388 */ /* 0x000fe80000000c00 */
[----:B----4-:R0:W-:Y:S04]  /*9810*/  STS.128 [R0+0x1c00], R8 ;  /* 0x001c000800007388 */ /* 0x0101e80000000c00 */
[----:B------:R-:W-:Y:S01]  /*9820*/  STS.128 [R0+0xc80], R4 ;  /* 0x000c800400007388 */ /* 0x000fe20000000c00 */
[----:B0-----:R-:W-:-:S02]  /*9830*/  LOP3.LUT R10, R2, 0x20, RZ, 0x3c, !PT ;  /* 0x00000020020a7812 */ /* 0x001fc400078e3cff */
[C---:B------:R-:W-:Y:S01]  /*9840*/  LOP3.LUT R17, R2.reuse, 0x40, RZ, 0x3c, !PT ;  /* 0x0000004002117812 */ /* 0x040fe200078e3cff */
[----:B------:R-:W0:Y:S01]  /*9850*/  S2R R28, SR_TID.X ;  /* 0x00000000001c7919 */ /* 0x000e220000002100 */
[----:B------:R-:W-:-:S03]  /*9860*/  LOP3.LUT R16, R2, 0x60, RZ, 0x3c, !PT ;  /* 0x0000006002107812 */ /* 0x000fc600078e3cff */
[----:B--2---:R-:W-:Y:S04]  /*9870*/  STS.128 [R0+0x1c80], R24 ;  /* 0x001c801800007388 */ /* 0x004fe80000000c00 */
[----:B------:R-:W-:Y:S06]  /*9880*/  BAR.SYNC.DEFER_BLOCKING 0x0 ;  /* 0x0000000000007b1d */ /* 0x000fec0000010000 */
[----:B------:R-:W1:Y:S04]  /*9890*/  LDS.128 R4, [R2] ;  /* 0x0000000002047984 */ /* 0x000e680000000c00 */
[----:B-1----:R-:W-:Y:S01]  /*98a0*/  STL.64 [R1+0x70], R4 ;  /* 0x0000700401007387 */ /* 0x002fe20000100a00 */
[----:B------:R-:W-:-:S03]  /*98b0*/  IMAD.MOV.U32 R13, RZ, RZ, R4 ;  /* 0x000000ffff0d7224 */ /* 0x000fc600078e0004 */
[----:B------:R-:W-:Y:S04]  /*98c0*/  STL.64 [R1+0x78], R6 ;  /* 0x0000780601007387 */ /* 0x000fe80000100a00 */
[----:B------:R-:W1:Y:S01]  /*98d0*/  LDS.128 R4, [R10] ;  /* 0x000000000a047984 */ /* 0x000e620000000c00 */
[----:B0-----:R-:W-:-:S03]  /*98e0*/  SHF.R.U32.HI R26, RZ, 0x8, R28 ;  /* 0x00000008ff1a7819 */ /* 0x001fc6000001161c */
[----:B-1----:R-:W-:Y:S01]  /*98f0*/  STL.64 [R1+0x60], R4 ;  /* 0x0000600401007387 */ /* 0x002fe20000100a00 */
[----:B------:R-:W-:-:S03]  /*9900*/  IMAD.MOV.U32 R12, RZ, RZ, R4 ;  /* 0x000000ffff0c7224 */ /* 0x000fc600078e0004 */
[----:B------:R-:W-:Y:S04]  /*9910*/  STL.64 [R1+0x68], R6 ;  /* 0x0000680601007387 */ /* 0x000fe80000100a00 */
[----:B------:R-:W0:Y:S01]  /*9920*/  LDS.128 R4, [R17] ;  /* 0x0000000011047984 */ /* 0x000e220000000c00 */
[----:B------:R-:W-:-:S04]  /*9930*/  SGXT.U32 R26, R26, 0x1 ;  /* 0x000000011a1a781a */ /* 0x000fc80000000000 */
[C---:B---3--:R-:W-:Y:S02]  /*9940*/  LOP3.LUT R20, R19.reuse, R26, RZ, 0xfc, !PT ;  /* 0x0000001a13147212 */ /* 0x048fe400078efcff */
[C-C-:B------:R-:W-:Y:S01]  /*9950*/  LOP3.LUT R9, R19.reuse, 0x4, R26.reuse, 0xfe, !PT ;  /* 0x0000000413097812 */ /* 0x140fe200078efe1a */
[----:B0-----:R-:W-:Y:S04]  /*9960*/  STL.64 [R1+0x80], R4 ;  /* 0x0000800401007387 */ /* 0x001fe80000100a00 */
[----:B------:R0:W-:Y:S04]  /*9970*/  STL.64 [R1+0x88], R6 ;  /* 0x0000880601007387 */ /* 0x0001e80000100a00 */
[----:B------:R-:W-:Y:S01]  /*9980*/  STL [R1+0x430], R26 ;  /* 0x0004301a01007387 */ /* 0x000fe20000100800 */
[----:B0-----:R-:W-:-:S03]  /*9990*/  LOP3.LUT R7, R19, 0x2, R26, 0xfe, !PT ;  /* 0x0000000213077812 */ /* 0x001fc600078efe1a */
[----:B------:R-:W0:Y:S04]  /*99a0*/  LDS.128 R24, [R16] ;  /* 0x0000000010187984 */ /* 0x000e280000000c00 */
[----:B0-----:R-:W-:Y:S01]  /*99b0*/  STL.64 [R1+0x30], R24 ;  /* 0x0000301801007387 */ /* 0x001fe20000100a00 */
[----:B------:R-:W-:-:S03]  /*99c0*/  IMAD.MOV.U32 R22, RZ, RZ, R24 ;  /* 0x000000ffff167224 */ /* 0x000fc600078e0018 */
[----:B------:R-:W-:Y:S04]  /*99d0*/  STL.64 [R1+0x38], R26 ;  /* 0x0000381a01007387 */ /* 0x000fe80000100a00 */
[----:B------:R-:W0:Y:S01]  /*99e0*/  LDS.128 R24, [R2+0x2000] ;  /* 0x0020000002187984 */ /* 0x000e220000000c00 */
[----:B------:R-:W-:Y:S01]  /*99f0*/  IMAD.MOV.U32 R11, RZ, RZ, R4 ;  /* 0x000000ffff0b7224 */ /* 0x000fe200078e0004 */
[C---:B------:R-:W-:Y:S01]  /*9a00*/  ISETP.GE.AND P0, PT, R3.reuse, c[0x0][0x178], PT ;  /* 0x00005e0003007a0c */ /* 0x040fe20003f06270 */
[----:B------:R-:W-:Y:S01]  /*9a10*/  IMAD R4, R3, c[0x0][0x194], RZ ;  /* 0x0000650003047a24 */ /* 0x000fe200078e02ff */
[----:B0-----:R-:W-:Y:S01]  /*9a20*/  STL.64 [R1+0xb0], R24 ;  /* 0x0000b01801007387 */ /* 0x001fe20000100a00 */
[----:B------:R-:W-:-:S03]  /*9a30*/  IMAD.MOV.U32 R21, RZ, RZ, R24 ;  /* 0x000000ffff157224 */ /* 0x000fc600078e0018 */
[----:B------:R-:W-:Y:S04]  /*9a40*/  STL.64 [R1+0xb8], R26 ;  /* 0x0000b81a01007387 */ /* 0x000fe80000100a00 */
[----:B------:R-:W0:Y:S01]  /*9a50*/  LDS.128 R24, [R10+0x2000] ;  /* 0x002000000a187984 */ /* 0x000e220000000c00 */
[C---:B------:R-:W-:Y:S01]  /*9a60*/  ISETP.LT.AND P3, PT, R20.reuse, c[0x0][0x17c], !P0 ;  /* 0x00005f0014007a0c */ /* 0x040fe20004761270 */
[----:B------:R-:W-:Y:S01]  /*9a70*/  IMAD R20, R20, c[0x0][0x198], RZ ;  /* 0x0000660014147a24 */ /* 0x000fe200078e02ff */
[----:B------:R-:W-:-:S04]  /*9a80*/  LEA R3, P4, R4, c[0x0][0x170], 0x1 ;  /* 0x00005c0004037a11 */ /* 0x000fc800078808ff */
[----:B------:R-:W-:Y:S02]  /*9a90*/  LEA.HI.X.SX32 R0, R4, c[0x0][0x174], 0x1, P4 ;  /* 0x00005d0004007a11 */ /* 0x000fe400020f0eff */
[----:B------:R-:W-:-:S04]  /*9aa0*/  LEA R4, P4, R20, R3, 0x1 ;  /* 0x0000000314047211 */ /* 0x000fc800078808ff */
[----:B------:R-:W-:Y:S01]  /*9ab0*/  LEA.HI.X.SX32 R5, R20, R0, 0x1, P4 ;  /* 0x0000000014057211 */ /* 0x000fe200020f0eff */
[----:B0-----:R-:W-:Y:S01]  /*9ac0*/  IMAD.MOV.U32 R29, RZ, RZ, R25 ;  /* 0x000000ffff1d7224 */ /* 0x001fe200078e0019 */
[----:B------:R-:W-:Y:S04]  /*9ad0*/  STL [R1+0xa0], R24 ;  /* 0x0000a01801007387 */ /* 0x000fe80000100800 */
[----:B------:R0:W-:Y:S04]  /*9ae0*/  STL.64 [R1+0xa8], R26 ;  /* 0x0000a81a01007387 */ /* 0x0001e80000100a00 */
[----:B0-----:R-:W2:Y:S04]  /*9af0*/  LDL.LU R26, [R1+0x430] ;  /* 0x00043000011a7983 */ /* 0x001ea80000300800 */
[----:B------:R-:W-:Y:S04]  /*9b00*/  STL [R1+0x418], R29 ;  /* 0x0004181d01007387 */ /* 0x000fe80000100800 */
[----:B------:R-:W-:Y:S04]  /*9b10*/  STL [R1+0x424], R20 ;  /* 0x0004241401007387 */ /* 0x000fe80000100800 */
[----:B------:R-:W-:Y:S04]  /*9b20*/  STL [R1+0x42c], R22 ;  /* 0x00042c1601007387 */ /* 0x000fe80000100800 */
[----:B------:R-:W-:Y:S04]  /*9b30*/  STL [R1+0x428], R21 ;  /* 0x0004281501007387 */ /* 0x000fe80000100800 */
[----:B------:R-:W0:Y:S04]  /*9b40*/  LDS.128 R20, [R17+0x2000] ;  /* 0x0020000011147984 */ /* 0x000e280000000c00 */
[----:B0-----:R-:W-:Y:S01]  /*9b50*/  STL [R1+0x90], R20 ;  /* 0x0000901401007387 */ /* 0x001fe20000100800 */
[----:B------:R-:W-:-:S02]  /*9b60*/  IMAD.MOV.U32 R14, RZ, RZ, R20 ;  /* 0x000000ffff0e7224 */ /* 0x000fc400078e0014 */
[----:B------:R-:W-:Y:S01]  /*9b70*/  IMAD.MOV.U32 R28, RZ, RZ, R21 ;  /* 0x000000ffff1c7224 */ /* 0x000fe200078e0015 */
[----:B------:R-:W-:Y:S04]  /*9b80*/  STL.64 [R1+0x98], R22 ;  /* 0x0000981601007387 */ /* 0x000fe80000100a00 */
[----:B------:R-:W0:Y:S04]  /*9b90*/  LDS.128 R20, [R16+0x2000] ;  /* 0x0020000010147984 */ /* 0x000e280000000c00 */
[----:B------:R-:W-:Y:S04]  /*9ba0*/  STL [R1+0x41c], R28 ;  /* 0x00041c1c01007387 */ /* 0x000fe80000100800 */
[----:B0-----:R-:W-:Y:S01]  /*9bb0*/  STL [R1+0x20], R20 ;  /* 0x0000201401007387 */ /* 0x001fe20000100800 */
[----:B------:R-:W-:-:S03]  /*9bc0*/  IMAD.MOV.U32 R27, RZ, RZ, R21 ;  /* 0x000000ffff1b7224 */ /* 0x000fc600078e0015 */
[----:B------:R-:W-:Y:S04]  /*9bd0*/  STL.64 [R1+0x28], R22 ;  /* 0x0000281601007387 */ /* 0x000fe80000100a00 */
[----:B------:R-:W0:Y:S04]  /*9be0*/  LDS.128 R20, [R2+0x4000] ;  /* 0x0040000002147984 */ /* 0x000e280000000c00 */
[----:B------:R-:W-:Y:S04]  /*9bf0*/  STL [R1+0x420], R27 ;  /* 0x0004201b01007387 */ /* 0x000fe80000100800 */
[----:B0-----:R-:W-:Y:S01]  /*9c00*/  STL.64 [R1+0x50], R20 ;  /* 0x0000501401007387 */ /* 0x001fe20000100a00 */
[----:B------:R-:W-:-:S03]  /*9c10*/  IMAD.MOV.U32 R18, RZ, RZ, R20 ;  /* 0x000000ffff127224 */ /* 0x000fc600078e0014 */
[----:B------:R-:W-:Y:S04]  /*9c20*/  STL.64 [R1+0x58], R22 ;  /* 0x0000581601007387 */ /* 0x000fe80000100a00 */
[----:B------:R-:W0:Y:S04]  /*9c30*/  LDS.128 R20, [R10+0x4000] ;  /* 0x004000000a147984 */ /* 0x000e280000000c00 */
[----:B0-----:R-:W-:Y:S04]  /*9c40*/  STL [R1+0x44], R21 ;  /* 0x0000441501007387 */ /* 0x001fe80000100800 */
[----:B------:R0:W-:Y:S04]  /*9c50*/  STL.64 [R1+0x48], R22 ;  /* 0x0000481601007387 */ /* 0x0001e80000100a00 */
[----:B0-----:R-:W3:Y:S04]  /*9c60*/  LDL.LU R22, [R1+0x42c] ;  /* 0x00042c0001167983 */ /* 0x001ee80000300800 */
[----:B------:R-:W4:Y:S01]  /*9c70*/  LDL.LU R21, [R1+0x428] ;  /* 0x0004280001157983 */ /* 0x000f220000300800 */
[C---:B------:R-:W-:Y:S01]  /*9c80*/  ISETP.LT.AND P2, PT, R7.reuse, c[0x0][0x17c], !P0 ;  /* 0x00005f0007007a0c */ /* 0x040fe20004741270 */
[----:B------:R-:W-:Y:S01]  /*9c90*/  IMAD R7, R7, c[0x0][0x198], RZ ;  /* 0x0000660007077a24 */ /* 0x000fe200078e02ff */
[C---:B------:R-:W-:Y:S01]  /*9ca0*/  ISETP.LT.AND P1, PT, R9.reuse, c[0x0][0x17c], !P0 ;  /* 0x00005f0009007a0c */ /* 0x040fe20004721270 */
[----:B------:R-:W-:-:S03]  /*9cb0*/  IMAD R9, R9, c[0x0][0x198], RZ ;  /* 0x0000660009097a24 */ /* 0x000fc600078e02ff */
[----:B------:R-:W-:-:S04]  /*9cc0*/  LEA R6, P5, R7, R3, 0x1 ;  /* 0x0000000307067211 */ /* 0x000fc800078a08ff */
[----:B------:R-:W-:Y:S01]  /*9cd0*/  LEA.HI.X.SX32 R7, R7, R0, 0x1, P5 ;  /* 0x0000000007077211 */ /* 0x000fe200028f0eff */
[----:B------:R2:W-:Y:S01]  /*9ce0*/  @P3 STG.E.U16 [R4.64], R13 ;  /* 0x0000000d04003986 */ /* 0x0005e2000c101506 */
[----:B------:R-:W-:-:S03]  /*9cf0*/  LEA R8, P6, R9, R3, 0x1 ;  /* 0x0000000309087211 */ /* 0x000fc600078c08ff */
[----:B------:R0:W-:Y:S01]  /*9d00*/  @P2 STG.E.U16 [R6.64], R12 ;  /* 0x0000000c06002986 */ /* 0x0001e2000c101506 */
[----:B------:R-:W-:-:S05]  /*9d10*/  LEA.HI.X.SX32 R9, R9, R0, 0x1, P6 ;  /* 0x0000000009097211 */ /* 0x000fca00030f0eff */
[----:B------:R1:W-:Y:S01]  /*9d20*/  @P1 STG.E.U16 [R8.64], R11 ;  /* 0x0000000b08001986 */ /* 0x0003e2000c101506 */
[----:B------:R-:W-:Y:S02]  /*9d30*/  IMAD.MOV.U32 R27, RZ, RZ, R20 ;  /* 0x000000ffff1b7224 */ /* 0x000fe400078e0014 */
[----:B------:R-:W-:Y:S01]  /*9d40*/  IMAD.MOV.U32 R15, RZ, RZ, R24 ;  /* 0x000000ffff0f7224 */ /* 0x000fe200078e0018 */
[C-C-:B--2---:R-:W-:Y:S02]  /*9d50*/  LOP3.LUT R5, R19.reuse, 0x6, R26.reuse, 0xfe, !PT ;  /* 0x0000000613057812 */ /* 0x144fe400078efe1a */
[C-C-:B0-----:R-:W-:Y:S02]  /*9d60*/  LOP3.LUT R7, R19.reuse, 0x8, R26.reuse, 0xfe, !PT ;  /* 0x0000000813077812 */ /* 0x141fe400078efe1a */
[----:B------:R-:W-:Y:S02]  /*9d70*/  LOP3.LUT R4, R19, 0xa, R26, 0xfe, !PT ;  /* 0x0000000a13047812 */ /* 0x000fe400078efe1a */
[C---:B------:R-:W-:Y:S01]  /*9d80*/  ISETP.LT.AND P4, PT, R5.reuse, c[0x0][0x17c], !P0 ;  /* 0x00005f0005007a0c */ /* 0x040fe20004781270 */
[----:B------:R-:W-:Y:S01]  /*9d90*/  IMAD R5, R5, c[0x0][0x198], RZ ;  /* 0x0000660005057a24 */ /* 0x000fe200078e02ff */
[C---:B------:R-:W-:Y:S01]  /*9da0*/  ISETP.LT.AND P3, PT, R7.reuse, c[0x0][0x17c], !P0 ;  /* 0x00005f0007007a0c */ /* 0x040fe20004761270 */
[----:B------:R-:W-:Y:S01]  /*9db0*/  IMAD R7, R7, c[0x0][0x198], RZ ;  /* 0x0000660007077a24 */ /* 0x000fe200078e02ff */
[C---:B------:R-:W-:Y:S01]  /*9dc0*/  ISETP.LT.AND P2, PT, R4.reuse, c[0x0][0x17c], !P0 ;  /* 0x00005f0004007a0c */ /* 0x040fe20004741270 */
[----:B-1----:R-:W-:Y:S01]  /*9dd0*/  IMAD R9, R4, c[0x0][0x198], RZ ;  /* 0x0000660004097a24 */ /* 0x002fe200078e02ff */
[----:B------:R-:W-:-:S02]  /*9de0*/  LEA R4, P6, R5, R3, 0x1 ;  /* 0x0000000305047211 */ /* 0x000fc400078c08ff */
[-C--:B------:R-:W-:Y:S02]  /*9df0*/  LEA R6, P5, R7, R3.reuse, 0x1 ;  /* 0x0000000307067211 */ /* 0x080fe400078a08ff */
[-C--:B------:R-:W-:Y:S02]  /*9e00*/  LEA.HI.X.SX32 R5, R5, R0.reuse, 0x1, P6 ;  /* 0x0000000005057211 */ /* 0x080fe400030f0eff */
[-C--:B------:R-:W-:Y:S02]  /*9e10*/  LEA.HI.X.SX32 R7, R7, R0.reuse, 0x1, P5 ;  /* 0x0000000007077211 */ /* 0x080fe400028f0eff */
[----:B------:R-:W-:Y:S02]  /*9e20*/  LOP3.LUT R11, R19, 0xc, R26, 0xfe, !PT ;  /* 0x0000000c130b7812 */ /* 0x000fe400078efe1a */
[----:B------:R-:W-:Y:S02]  /*9e30*/  LEA R8, P6, R9, R3, 0x1 ;  /* 0x0000000309087211 */ /* 0x000fe400078c08ff */
[C---:B------:R-:W-:Y:S01]  /*9e40*/  ISETP.LT.AND P1, PT, R11.reuse, c[0x0][0x17c], !P0 ;  /* 0x00005f000b007a0c */ /* 0x040fe20004721270 */
[----:B------:R-:W-:Y:S01]  /*9e50*/  IMAD R11, R11, c[0x0][0x198], RZ ;  /* 0x000066000b0b7a24 */ /* 0x000fe200078e02ff */
[----:B------:R-:W-:-:S04]  /*9e60*/  LEA.HI.X.SX32 R9, R9, R0, 0x1, P6 ;  /* 0x0000000009097211 */ /* 0x000fc800030f0eff */
[----:B------:R-:W-:-:S04]  /*9e70*/  LEA R12, P5, R11, R3, 0x1 ;  /* 0x000000030b0c7211 */ /* 0x000fc800078a08ff */
[----:B------:R-:W-:Y:S01]  /*9e80*/  LEA.HI.X.SX32 R13, R11, R0, 0x1, P5 ;  /* 0x000000000b0d7211 */ /* 0x000fe200028f0eff */
[----:B---3--:R0:W-:Y:S04]  /*9e90*/  @P4 STG.E.U16 [R4.64], R22 ;  /* 0x0000001604004986 */ /* 0x0081e8000c101506 */
[----:B----4-:R1:W-:Y:S04]  /*9ea0*/  @P3 STG.E.U16 [R6.64], R21 ;  /* 0x0000001506003986 */ /* 0x0103e8000c101506 */
[----:B------:R-:W2:Y:S01]  /*9eb0*/  LDS.128 R20, [R17+0x4000] ;  /* 0x0040000011147984 */ /* 0x000ea20000000c00 */
[----:B0-----:R-:W-:-:S03]  /*9ec0*/  LOP3.LUT R4, R19, 0xe, R26, 0xfe, !PT ;  /* 0x0000000e13047812 */ /* 0x001fc600078efe1a */
[----:B------:R0:W-:Y:S01]  /*9ed0*/  @P2 STG.E.U16 [R8.64], R15 ;  /* 0x0000000f08002986 */ /* 0x0001e2000c101506 */
[C---:B------:R-:W-:Y:S01]  /*9ee0*/  ISETP.LT.AND P2, PT, R4.reuse, c[0x0][0x17c], !P0 ;  /* 0x00005f0004007a0c */ /* 0x040fe20004741270 */
[----:B------:R-:W-:Y:S02]  /*9ef0*/  IMAD R4, R4, c[0x0][0x198], RZ ;  /* 0x0000660004047a24 */ /* 0x000fe400078e02ff */
[----:B------:R3:W-:Y:S01]  /*9f00*/  @P1 STG.E.U16 [R12.64], R14 ;  /* 0x0000000e0c001986 */ /* 0x0007e2000c101506 */
[C-C-:B-1----:R-:W-:Y:S02]  /*9f10*/  LOP3.LUT R6, R19.reuse, 0x10, R26.reuse, 0xfe, !PT ;  /* 0x0000001013067812 */ /* 0x142fe400078efe1a */
[----:B------:R-:W-:Y:S02]  /*9f20*/  LOP3.LUT R5, R19, 0x12, R26, 0xfe, !PT ;  /* 0x0000001213057812 */ /* 0x000fe400078efe1a */
[----:B0-----:R-:W-:-:S03]  /*9f30*/  LEA R8, P1, R4, R3, 0x1 ;  /* 0x0000000304087211 */ /* 0x001fc600078208ff */
[C---:B------:R-:W-:Y:S01]  /*9f40*/  IMAD R11, R5.reuse, c[0x0][0x198], RZ ;  /* 0x00006600050b7a24 */ /* 0x040fe200078e02ff */
[C---:B------:R-:W-:Y:S02]  /*9f50*/  ISETP.LT.AND P4, PT, R6.reuse, c[0x0][0x17c], !P0 ;  /* 0x00005f0006007a0c */ /* 0x040fe40004781270 */
[----:B------:R-:W-:Y:S01]  /*9f60*/  ISETP.LT.AND P3, PT, R5, c[0x0][0x17c], !P0 ;  /* 0x00005f0005007a0c */ /* 0x000fe20004761270 */
[----:B---3--:R-:W-:Y:S01]  /*9f70*/  IMAD R13, R6, c[0x0][0x198], RZ ;  /* 0x00006600060d7a24 */ /* 0x008fe200078e02ff */
[----:B------:R-:W-:Y:S02]  /*9f80*/  LEA.HI.X.SX32 R9, R4, R0, 0x1, P1 ;  /* 0x0000000004097211 */ /* 0x000fe400008f0eff */
[----:B------:R-:W-:Y:S04]  /*9f90*/  LDS.128 R4, [R2+0x6000] ;  /* 0x0060000002047984 */ /* 0x000fe80000000c00 */
[----:B--2---:R-:W-:Y:S01]  /*9fa0*/  STL [R1+0x14], R21 ;  /* 0x0000141501007387 */ /* 0x004fe20000100800 */
[----:B------:R-:W-:-:S03]  /*9fb0*/  IMAD.MOV.U32 R28, RZ, RZ, R20 ;  /* 0x000000ffff1c7224 */ /* 0x000fc600078e0014 */
[----:B------:R-:W-:Y:S04]  /*9fc0*/  STL.64 [R1+0x18], R22 ;  /* 0x0000181601007387 */ /* 0x000fe80000100a00 */
[----:B------:R-:W0:Y:S04]  /*9fd0*/  LDS.128 R20, [R16+0x4000] ;  /* 0x0040000010147984 */ /* 0x000e280000000c00 */
[----:B0-----:R-:W-:Y:S01]  /*9fe0*/  STL [R1+0x4], R21 ;  /* 0x0000041501007387 */ /* 0x001fe20000100800 */
[----:B------:R-:W-:-:S03]  /*9ff0*/  IMAD.MOV.U32 R29, RZ, RZ, R20 ;  /* 0x000000ffff1d7224 */ /* 0x000fc600078e0014 */
[----:B------:R-:W-:Y:S04]  /*a000*/  STL.64 [R1+0x8], R22 ;  /* 0x0000081601007387 */ /* 0x000fe80000100a00 */
[----:B------:R-:W2:Y:S04]  /*a010*/  LDL.LU R20, [R1+0x424] ;  /* 0x0004240001147983 */ /* 0x000ea80000300800 */
[----:B------:R-:W-:Y:S04]  /*a020*/  STL [R1+0x408], R6 ;  /* 0x0004080601007387 */ /* 0x000fe80000100800 */
[----:B------:R0:W-:Y:S04]  /*a030*/  STL [R1+0x3e8], R7 ;  /* 0x0003e80701007387 */ /* 0x0001e80000100800 */
[----:B0-----:R-:W3:Y:S01]  /*a040*/  LDL.LU R7, [R1+0x20] ;  /* 0x0000200001077983 */ /* 0x001ee20000300800 */
[----:B------:R-:W-:-:S02]  /*a050*/  LOP3.LUT R14, R19, 0x20, R26, 0xfe, !PT ;  /* 0x00000020130e7812 */ /* 0x000fc400078efe1a */
[-C--:B------:R-:W-:Y:S02]  /*a060*/  LEA R12, P6, R13, R3.reuse, 0x1 ;  /* 0x000000030d0c7211 */ /* 0x080fe400078c08ff */
[----:B------:R-:W-:Y:S02]  /*a070*/  LOP3.LUT R2, R19, 0x14, R26, 0xfe, !PT ;  /* 0x0000001413027812 */ /* 0x000fe400078efe1a */
[----:B------:R-:W-:Y:S02]  /*a080*/  ISETP.LT.AND P1, PT, R14, c[0x0][0x17c], !P0 ;  /* 0x00005f000e007a0c */ /* 0x000fe40004721270 */
[----:B------:R-:W-:Y:S02]  /*a090*/  LEA.HI.X.SX32 R13, R13, R0, 0x1, P6 ;  /* 0x000000000d0d7211 */ /* 0x000fe400030f0eff */
[----:B------:R-:W-:-:S04]  /*a0a0*/  LEA R14, P5, R11, R3, 0x1 ;  /* 0x000000030b0e7211 */ /* 0x000fc800078a08ff */
[-C--:B------:R-:W-:Y:S01]  /*a0b0*/  LEA.HI.X.SX32 R15, R11, R0.reuse, 0x1, P5 ;  /* 0x000000000b0f7211 */ /* 0x080fe200028f0eff */
[----:B---3--:R-:W-:Y:S01]  /*a0c0*/  @P2 STG.E.U16 [R8.64], R7 ;  /* 0x0000000708002986 */ /* 0x008fe2000c101506 */
[C---:B------:R-:W-:Y:S01]  /*a0d0*/  ISETP.LT.AND P2, PT, R2.reuse, c[0x0][0x17c], !P0 ;  /* 0x00005f0002007a0c */ /* 0x040fe20004741270 */
[----:B------:R-:W-:Y:S02]  /*a0e0*/  IMAD R2, R2, c[0x0][0x198], RZ ;  /* 0x0000660002027a24 */ /* 0x000fe400078e02ff */
[----:B------:R0:W-:Y:S03]  /*a0f0*/  @P4 STG.E.U16 [R12.64], R18 ;  /* 0x000000120c004986 */ /* 0x0001e6000c101506 */
[C---:B------:R-:W-:Y:S01]  /*a100*/  LEA R22, P4, R2.reuse, R3, 0x1 ;  /* 0x0000000302167211 */ /* 0x040fe200078808ff */
[----:B------:R-:W1:Y:S03]  /*a110*/  LDS.128 R8, [R10+0x6000] ;  /* 0x006000000a087984 */ /* 0x000e660000000c00 */
[----:B------:R-:W-:Y:S01]  /*a120*/  LEA.HI.X.SX32 R23, R2, R0, 0x1, P4 ;  /* 0x0000000002177211 */ /* 0x000fe200020f0eff */
[----:B------:R-:W-:Y:S01]  /*a130*/  @P3 STG.E.U16 [R14.64], R27 ;  /* 0x0000001b0e003986 */ /* 0x000fe2000c101506 */
[----:B0-----:R-:W-:-:S03]  /*a140*/  LOP3.LUT R18, R19, 0x16, R26, 0xfe, !PT ;  /* 0x0000001613127812 */ /* 0x001fc600078efe1a */
[----:B------:R-:W0:Y:S01]  /*a150*/  LDS.128 R12, [R17+0x6000] ;  /* 0x00600000110c7984 */ /* 0x000e220000000c00 */
[----:B------:R-:W-:Y:S02]  /*a160*/  LOP3.LUT R19, R19, 0x18, R26, 0xfe, !PT ;  /* 0x0000001813137812 */ /* 0x000fe400078efe1a */
[C---:B------:R-:W-:Y:S01]  /*a170*/  ISETP.LT.AND P3, PT, R18.reuse, c[0x0][0x17c], !P0 ;  /* 0x00005f0012007a0c */ /* 0x040fe20004761270 */
[----:B------:R-:W-:Y:S01]  /*a180*/  IMAD R25, R18, c[0x0][0x198], RZ ;  /* 0x0000660012197a24 */ /* 0x000fe200078e02ff */
[C---:B------:R-:W-:Y:S01]  /*a190*/  ISETP.LT.AND P4, PT, R19.reuse, c[0x0][0x17c], !P0 ;  /* 0x00005f0013007a0c */ /* 0x040fe20004781270 */
[----:B------:R-:W-:Y:S02]  /*a1a0*/  IMAD R21, R19, c[0x0][0x198], RZ ;  /* 0x0000660013157a24 */ /* 0x000fe400078e02ff */
[----:B------:R-:W3:Y:S04]  /*a1b0*/  LDS.128 R16, [R16+0x6000] ;  /* 0x0060000010107984 */ /* 0x000ee80000000c00 */
[----:B-1----:R-:W-:Y:S04]  /*a1c0*/  STL [R1+0x400], R10 ;  /* 0x0004000a01007387 */ /* 0x002fe80000100800 */
[----:B------:R1:W-:Y:S04]  /*a1d0*/  STL [R1+0x3e4], R11 ;  /* 0x0003e40b01007387 */ /* 0x0003e80000100800 */
[----:B0-----:R-:W-:Y:S04]  /*a1e0*/  STL [R1+0x404], R14 ;  /* 0x0004040e01007387 */ /* 0x001fe80000100800 */
[----:B------:R0:W-:Y:S04]  /*a1f0*/  STL [R1+0x3e0], R15 ;  /* 0x0003e00f01007387 */ /* 0x0001e80000100800 */
[----:B---3--:R-:W-:Y:S04]  /*a200*/  STL [R1+0x3fc], R18 ;  /* 0x0003fc1201007387 */ /* 0x008fe80000100800 */
[----:B-1----:R-:W3:Y:S04]  /*a210*/  LDL.LU R11, [R1+0x70] ;  /* 0x00007000010b7983 */ /* 0x002ee80000300800 */
[----:B------:R-:W4:Y:S04]  /*a220*/  LDL.LU R10, [R1+0x60] ;  /* 0x00006000010a7983 */ /* 0x000f280000300800 */
[----:B0-----:R-:W5:Y:S04]  /*a230*/  LDL.LU R15, [R1+0x30] ;  /* 0x00003000010f7983 */ /* 0x001f680000300800 */
[----:B------:R-:W2:Y:S04]  /*a240*/  LDL.LU R14, [R1+0xb0] ;  /* 0x0000b000010e7983 */ /* 0x000ea80000300800 */
[----:B------:R0:W-:Y:S04]  /*a250*/  STL [R1+0x3dc], R19 ;  /* 0x0003dc1301007387 */ /* 0x0001e80000100800 */
[----:B0-----:R-:W2:Y:S04]  /*a260*/  LDL R19, [R1+0x310] ;  /* 0x0003100001137983 */ /* 0x001ea80000100800 */
[----:B------:R-:W0:Y:S01]  /*a270*/  S2R R26, SR_TID.X ;  /* 0x00000000001a7919 */ /* 0x000e220000002100 */
[----:B------:R-:W-:-:S03]  /*a280*/  LEA R24, P5, R21, R3, 0x1 ;  /* 0x0000000315187211 */ /* 0x000fc600078a08ff */
[----:B------:R1:W-:Y:S02]  /*a290*/  @P2 STG.E.U16 [R22.64], R28 ;  /* 0x0000001c16002986 */ /* 0x0003e4000c101506 */
[----:B-1----:R-:W-:Y:S02]  /*a2a0*/  LEA R22, P2, R25, R3, 0x1 ;  /* 0x0000000319167211 */ /* 0x002fe400078408ff */
[----:B0-----:R-:W-:-:S04]  /*a2b0*/  SHF.R.U32.HI R18, RZ, 0x8, R26 ;  /* 0x00000008ff127819 */ /* 0x001fc8000001161a */
[----:B------:R-:W-:Y:S02]  /*a2c0*/  SGXT.U32 R18, R18, 0x1 ;  /* 0x000000011212781a */ /* 0x000fe40000000000 */
[-C--:B------:R-:W-:Y:S02]  /*a2d0*/  LEA.HI.X.SX32 R23, R25, R0.reuse, 0x1, P2 ;  /* 0x0000000019177211 */ /* 0x080fe400010f0eff */
[----:B------:R-:W-:-:S03]  /*a2e0*/  LEA.HI.X.SX32 R25, R21, R0, 0x1, P5 ;  /* 0x0000000015197211 */ /* 0x000fc600028f0eff */
[----:B------:R0:W-:Y:S04]  /*a2f0*/  @P3 STG.E.U16 [R22.64], R29 ;  /* 0x0000001d16003986 */ /* 0x0001e8000c101506 */
[----:B------:R1:W-:Y:S01]  /*a300*/  @P4 STG.E.U16 [R24.64], R4 ;  /* 0x0000000418004986 */ /* 0x0003e2000c101506 */
[C-C-:B--2---:R-:W-:Y:S02]  /*a310*/  LOP3.LUT R26, R19.reuse, 0x22, R18.reuse, 0xfe, !PT ;  /* 0x00000022131a7812 */ /* 0x144fe400078efe12 */
[C-C-:B------:R-:W-:Y:S02]  /*a320*/  LOP3.LUT R2, R19.reuse, 0x1a, R18.reuse, 0xfe, !PT ;  /* 0x0000001a13027812 */ /* 0x140fe400078efe12 */
[----:B------:R-:W-:Y:S02]  /*a330*/  ISETP.LT.AND P2, PT, R26, c[0x0][0x17c], !P0 ;  /* 0x00005f001a007a0c */ /* 0x000fe40004741270 */
[C---:B------:R-:W-:Y:S01]  /*a340*/  ISETP.LT.AND P6, PT, R2.reuse, c[0x0][0x17c], !P0 ;  /* 0x00005f0002007a0c */ /* 0x040fe200047c1270 */
[----:B------:R-:W-:Y:S01]  /*a350*/  IMAD R26, R2, c[0x0][0x198], RZ ;  /* 0x00006600021a7a24 */ /* 0x000fe200078e02ff */
[----:B------:R-:W-:-:S02]  /*a360*/  LOP3.LUT R2, R19, 0x1c, R18, 0xfe, !PT ;  /* 0x0000001c13027812 */ /* 0x000fc400078efe12 */
[C-C-:B0-----:R-:W-:Y:S02]  /*a370*/  LOP3.LUT R22, R19.reuse, 0x1e, R18.reuse, 0xfe, !PT ;  /* 0x0000001e13167812 */ /* 0x141fe400078efe12 */
[----:B-1----:R-:W-:Y:S01]  /*a380*/  LEA R24, P3, R26, R3, 0x1 ;  /* 0x000000031a187211 */ /* 0x002fe200078608ff */
[C---:B------:R-:W-:Y:S01]  /*a390*/  IMAD R21, R2.reuse, c[0x0][0x198], RZ ;  /* 0x0000660002157a24 */ /* 0x040fe200078e02ff */
[----:B------:R-:W-:Y:S01]  /*a3a0*/  ISETP.LT.AND P4, PT, R2, c[0x0][0x17c], !P0 ;  /* 0x00005f0002007a0c */ /* 0x000fe20004781270 */
[----:B------:R-:W-:Y:S01]  /*a3b0*/  IMAD R2, R22, c[0x0][0x198], RZ ;  /* 0x0000660016027a24 */ /* 0x000fe200078e02ff */
[----:B------:R-:W-:Y:S02]  /*a3c0*/  LEA.HI.X.SX32 R25, R26, R0, 0x1, P3 ;  /* 0x000000001a197211 */ /* 0x000fe400018f0eff */
[----:B------:R-:W-:Y:S02]  /*a3d0*/  ISETP.LT.AND P5, PT, R22, c[0x0][0x17c], !P0 ;  /* 0x00005f0016007a0c */ /* 0x000fe400047a1270 */
[----:B------:R-:W-:-:S02]  /*a3e0*/  LOP3.LUT R26, R19, 0x24, R18, 0xfe, !PT ;  /* 0x00000024131a7812 */ /* 0x000fc400078efe12 */
[----:B------:R-:W-:-:S04]  /*a3f0*/  LEA R22, P3, R21, R3, 0x1 ;  /* 0x0000000315167211 */ /* 0x000fc800078608ff */
[----:B------:R-:W-:Y:S02]  /*a400*/  LEA.HI.X.SX32 R23, R21, R0, 0x1, P3 ;  /* 0x0000000015177211 */ /* 0x000fe400018f0eff */
[----:B------:R-:W-:Y:S02]  /*a410*/  ISETP.LT.AND P3, PT, R26, c[0x0][0x17c], !P0 ;  /* 0x00005f001a007a0c */ /* 0x000fe40004761270 */
[----:B------:R-:W2:Y:S04]  /*a420*/  LDL.LU R26, [R1+0x80] ;  /* 0x00008000011a7983 */ /* 0x000ea80000300800 */
[----:B------:R3:W-:Y:S01]  /*a430*/  @P6 STG.E.U16 [R24.64], R8 ;  /* 0x0000000818006986 */ /* 0x0007e2000c101506 */
[----:B------:R-:W-:Y:S01]  /*a440*/  IMAD.MOV.U32 R6, RZ, RZ, c[0x0][0x198] ;  /* 0x00006600ff067624 */ /* 0x000fe200078e00ff */
[----:B------:R-:W-:-:S02]  /*a450*/  LOP3.LUT R21, R19, 0x26, R18, 0xfe, !PT ;  /* 0x0000002613157812 */ /* 0x000fc400078efe12 */
[----:B---3--:R-:W-:Y:S02]  /*a460*/  PRMT R8, R11, 0x7632, R8 ;  /* 0x000076320b087816 */ /* 0x008fe40000000008 */
[----:B------:R-:W3:Y:S01]  /*a470*/  LDL.LU R11, [R1+0xa0] ;  /* 0x0000a000010b7983 */ /* 0x000ee20000300800 */
[----:B------:R-:W-:Y:S02]  /*a480*/  LEA R24, P6, R2, R3, 0x1 ;  /* 0x0000000302187211 */ /* 0x000fe400078c08ff */
[----:B----4-:R-:W-:Y:S02]  /*a490*/  PRMT R4, R10, 0x7632, R4 ;  /* 0x000076320a047816 */ /* 0x010fe40000000004 */
[----:B------:R-:W-:Y:S01]  /*a4a0*/  LEA.HI.X.SX32 R25, R2, R0, 0x1, P6 ;  /* 0x0000000002197211 */ /* 0x000fe200030f0eff */
[----:B------:R-:W-:Y:S01]  /*a4b0*/  IMAD R2, R6, 0x20, R20 ;  /* 0x0000002006027824 */ /* 0x000fe200078e0214 */
[----:B------:R-:W4:Y:S01]  /*a4c0*/  LDL.LU R10, [R1+0x90] ;  /* 0x00009000010a7983 */ /* 0x000f220000300800 */
[----:B------:R-:W-:-:S03]  /*a4d0*/  LOP3.LUT R20, R19, 0x28, R18, 0xfe, !PT ;  /* 0x0000002813147812 */ /* 0x000fc600078efe12 */
[----:B------:R0:W-:Y:S01]  /*a4e0*/  @P4 STG.E.U16 [R22.64], R12 ;  /* 0x0000000c16004986 */ /* 0x0001e2000c101506 */
[----:B------:R-:W-:Y:S01]  /*a4f0*/  ISETP.LT.AND P4, PT, R21, c[0x0][0x17c], !P0 ;  /* 0x00005f0015007a0c */ /* 0x000fe20004781270 */
[----:B------:R-:W-:Y:S02]  /*a500*/  IMAD R21, R6, 0x2, R2 ;  /* 0x0000000206157824 */ /* 0x000fe400078e0202 */
[----:B------:R1:W-:Y:S01]  /*a510*/  @P5 STG.E.U16 [R24.64], R16 ;  /* 0x0000001018005986 */ /* 0x0003e2000c101506 */
[----:B------:R-:W-:Y:S02]  /*a520*/  ISETP.LT.AND P5, PT, R20, c[0x0][0x17c], !P0 ;  /* 0x00005f0014007a0c */ /* 0x000fe400047a1270 */
[----:B0-----:R-:W-:-:S04]  /*a530*/  LEA R22, P6, R2, R3, 0x1 ;  /* 0x0000000302167211 */ /* 0x001fc800078c08ff */
[----:B------:R-:W-:Y:S02]  /*a540*/  LEA.HI.X.SX32 R23, R2, R0, 0x1, P6 ;  /* 0x0000000002177211 */ /* 0x000fe400030f0eff */
[----:B------:R-:W-:Y:S01]  /*a550*/  LEA R20, P6, R21, R3, 0x1 ;  /* 0x0000000315147211 */ /* 0x000fe200078c08ff */
[----:B------:R-:W-:-:S03]  /*a560*/  IMAD R2, R6, 0x2, R21 ;  /* 0x0000000206027824 */ /* 0x000fc600078e0215 */
[----:B------:R-:W-:Y:S01]  /*a570*/  LEA.HI.X.SX32 R21, R21, R0, 0x1, P6 ;  /* 0x0000000015157211 */ /* 0x000fe200030f0eff */
[----:B------:R-:W-:Y:S04]  /*a580*/  @P1 STG.E.U16 [R22.64], R8 ;  /* 0x0000000816001986 */ /* 0x000fe8000c101506 */
[----:B------:R2:W-:Y:S01]  /*a590*/  @P2 STG.E.U16 [R20.64], R4 ;  /* 0x0000000414002986 */ /* 0x0005e2000c101506 */
[----:B-1----:R-:W-:Y:S02]  /*a5a0*/  LOP3.LUT R24, R19, 0x2a, R18, 0xfe, !PT ;  /* 0x0000002a13187812 */ /* 0x002fe400078efe12 */
[----:B--2---:R-:W-:Y:S02]  /*a5b0*/  PRMT R4, R26, 0x7632, R4 ;  /* 0x000076321a047816 */ /* 0x004fe40000000004 */
[----:B------:R-:W2:Y:S01]  /*a5c0*/  LDL.LU R26, [R1+0x50] ;  /* 0x00005000011a7983 */ /* 0x000ea20000300800 */
[----:B------:R-:W-:Y:S01]  /*a5d0*/  ISETP.LT.AND P1, PT, R24, c[0x0][0x17c], !P0 ;  /* 0x00005f0018007a0c */ /* 0x000fe20004721270 */
[----:B------:R-:W-:Y:S01]  /*a5e0*/  IMAD R24, R6, 0x2, R2 ;  /* 0x0000000206187824 */ /* 0x000fe200078e0202 */
[----:B------:R-:W-:-:S02]  /*a5f0*/  LEA R22, P6, R2, R3, 0x1 ;  /* 0x0000000302167211 */ /* 0x000fc400078c08ff */
[C-C-:B------:R-:W-:Y:S02]  /*a600*/  LOP3.LUT R20, R19.reuse, 0x2c, R18.reuse, 0xfe, !PT ;  /* 0x0000002c13147812 */ /* 0x140fe400078efe12 */
[-C--:B------:R-:W-:Y:S02]  /*a610*/  LEA.HI.X.SX32 R23, R2, R0.reuse, 0x1, P6 ;  /* 0x0000000002177211 */ /* 0x080fe400030f0eff */
[----:B------:R-:W-:Y:S02]  /*a620*/  ISETP.LT.AND P2, PT, R20, c[0x0][0x17c], !P0 ;  /* 0x00005f0014007a0c */ /* 0x000fe40004741270 */
[C---:B------:R-:W-:Y:S02]  /*a630*/  LEA R20, P6, R24.reuse, R3, 0x1 ;  /* 0x0000000318147211 */ /* 0x040fe400078c08ff */
[----:B------:R-:W-:Y:S01]  /*a640*/  LOP3.LUT R2, R19, 0x2e, R18, 0xfe, !PT ;  /* 0x0000002e13027812 */ /* 0x000fe200078efe12 */
[----:B------:R5:W-:Y:S01]  /*a650*/  @P3 STG.E.U16 [R22.64], R4 ;  /* 0x0000000416003986 */ /* 0x000be2000c101506 */
[----:B------:R-:W-:-:S02]  /*a660*/  LEA.HI.X.SX32 R21, R24, R0, 0x1, P6 ;  /* 0x0000000018157211 */ /* 0x000fc400030f0eff */
[----:B------:R-:W-:Y:S01]  /*a670*/  ISETP.LT.AND P3, PT, R2, c[0x0][0x17c], !P0 ;  /* 0x00005f0002007a0c */ /* 0x000fe20004761270 */
[----:B------:R-:W-:Y:S01]  /*a680*/  IMAD R2, R6, 0x2, R24 ;  /* 0x0000000206027824 */ /* 0x000fe200078e0218 */
[----:B-----5:R-:W-:Y:S02]  /*a690*/  PRMT R4, R15, 0x7632, R4 ;  /* 0x000076320f047816 */ /* 0x020fe40000000004 */
[----:B------:R-:W-:Y:S01]  /*a6a0*/  LOP3.LUT R23, R19, 0x30, R18, 0xfe, !PT ;  /* 0x0000003013177812 */ /* 0x000fe200078efe12 */
[----:B------:R-:W5:Y:S01]  /*a6b0*/  LDL.LU R15, [R1+0x74] ;  /* 0x00007400010f7983 */ /* 0x000f620000300800 */
[----:B------:R-:W-:-:S03]  /*a6c0*/  LEA R22, P6, R2, R3, 0x1 ;  /* 0x0000000302167211 */ /* 0x000fc600078c08ff */
[----:B------:R0:W-:Y:S01]  /*a6d0*/  @P4 STG.E.U16 [R20.64], R4 ;  /* 0x0000000414004986 */ /* 0x0001e2000c101506 */
[----:B------:R-:W-:Y:S02]  /*a6e0*/  ISETP.LT.AND P4, PT, R23, c[0x0][0x17c], !P0 ;  /* 0x00005f0017007a0c */ /* 0x000fe40004781270 */
[----:B------:R-:W-:Y:S01]  /*a6f0*/  LEA.HI.X.SX32 R23, R2, R0, 0x1, P6 ;  /* 0x0000000002177211 */ /* 0x000fe200030f0eff */
[----:B0-----:R-:W-:Y:S01]  /*a700*/  IMAD R21, R6, 0x2, R2 ;  /* 0x0000000206157824 */ /* 0x001fe200078e0202 */
[----:B------:R-:W-:Y:S02]  /*a710*/  PRMT R8, R14, 0x7632, R8 ;  /* 0x000076320e087816 */ /* 0x000fe40000000008 */
[----:B---3--:R-:W-:Y:S01]  /*a720*/  PRMT R4, R11, 0x7632, R4 ;  /* 0x000076320b047816 */ /* 0x008fe20000000004 */
[----:B------:R-:W-:Y:S01]  /*a730*/  IMAD R2, R6, 0x2, R21 ;  /* 0x0000000206027824 */ /* 0x000fe200078e0215 */
[----:B------:R-:W-:Y:S01]  /*a740*/  LEA R20, P6, R21, R3, 0x1 ;  /* 0x0000000315147211 */ /* 0x000fe200078c08ff */
[----:B------:R-:W3:Y:S01]  /*a750*/  LDL.LU R14, [R1+0x64] ;  /* 0x00006400010e7983 */ /* 0x000ee20000300800 */
[----:B------:R-:W-:-:S02]  /*a760*/  LOP3.LUT R24, R19, 0x32, R18, 0xfe, !PT ;  /* 0x0000003213187812 */ /* 0x000fc400078efe12 */
[----:B------:R-:W-:Y:S01]  /*a770*/  LEA.HI.X.SX32 R21, R21, R0, 0x1, P6 ;  /* 0x0000000015157211 */ /* 0x000fe200030f0eff */
[----:B------:R0:W-:Y:S01]  /*a780*/  @P5 STG.E.U16 [R22.64], R8 ;  /* 0x0000000816005986 */ /* 0x0001e2000c101506 */
[----:B------:R-:W-:Y:S01]  /*a790*/  ISETP.LT.AND P5, PT, R24, c[0x0][0x17c], !P0 ;  /* 0x00005f0018007a0c */ /* 0x000fe200047a1270 */
[----:B------:R-:W-:Y:S02]  /*a7a0*/  IMAD R24, R6, 0x2, R2 ;  /* 0x0000000206187824 */ /* 0x000fe400078e0202 */
[----:B------:R1:W-:Y:S04]  /*a7b0*/  @P1 STG.E.U16 [R20.64], R4 ;  /* 0x0000000414001986 */ /* 0x0003e8000c101506 */
[----:B------:R-:W3:Y:S01]  /*a7c0*/  LDL.LU R11, [R1+0x84] ;  /* 0x00008400010b7983 */ /* 0x000ee20000300800 */
[----:B0-----:R-:W-:-:S02]  /*a7d0*/  LEA R22, P6, R2, R3, 0x1 ;  /* 0x0000000302167211 */ /* 0x001fc400078c08ff */
[C---:B-1----:R-:W-:Y:S02]  /*a7e0*/  LOP3.LUT R20, R19.reuse, 0x34, R18, 0xfe, !PT ;  /* 0x0000003413147812 */ /* 0x042fe400078efe12 */
[-C--:B------:R-:W-:Y:S02]  /*a7f0*/  LEA.HI.X.SX32 R23, R2, R0.reuse, 0x1, P6 ;  /* 0x0000000002177211 */ /* 0x080fe400030f0eff */
[----:B----4-:R-:W-:Y:S02]  /*a800*/  PRMT R4, R10, 0x7632, R4 ;  /* 0x000076320a047816 */ /* 0x010fe40000000004 */
[----:B------:R-:W-:Y:S01]  /*a810*/  ISETP.LT.AND P1, PT, R20, c[0x0][0x17c], !P0 ;  /* 0x00005f0014007a0c */ /* 0x000fe20004721270 */
[----:B------:R-:W4:Y:S01]  /*a820*/  LDL.LU R10, [R1+0x34] ;  /* 0x00003400010a7983 */ /* 0x000f220000300800 */
[C---:B------:R-:W-:Y:S02]  /*a830*/  LEA R20, P6, R24.reuse, R3, 0x1 ;  /* 0x0000000318147211 */ /* 0x040fe400078c08ff */
[----:B------:R-:W-:Y:S01]  /*a840*/  LOP3.LUT R2, R19, 0x36, R18, 0xfe, !PT ;  /* 0x0000003613027812 */ /* 0x000fe200078efe12 */
[----:B------:R0:W-:Y:S01]  /*a850*/  @P2 STG.E.U16 [R22.64], R4 ;  /* 0x0000000416002986 */ /* 0x0001e2000c101506 */
[----:B------:R-:W-:-:S02]  /*a860*/  LEA.HI.X.SX32 R21, R24, R0, 0x1, P6 ;  /* 0x0000000018157211 */ /* 0x000fc400030f0eff */
[----:B------:R-:W-:Y:S01]  /*a870*/  ISETP.LT.AND P2, PT, R2, c[0x0][0x17c], !P0 ;  /* 0x00005f0002007a0c */ /* 0x000fe20004741270 */
[----:B------:R-:W-:Y:S01]  /*a880*/  IMAD R2, R6, 0x2, R24 ;  /* 0x0000000206027824 */ /* 0x000fe200078e0218 */
[----:B0-----:R-:W-:Y:S02]  /*a890*/  PRMT R4, R7, 0x7632, R4 ;  /* 0x0000763207047816 */ /* 0x001fe40000000004 */
[----:B------:R-:W-:Y:S01]  /*a8a0*/  LOP3.LUT R23, R19, 0x38, R18, 0xfe, !PT ;  /* 0x0000003813177812 */ /* 0x000fe200078efe12 */
[----:B------:R-:W3:Y:S01]  /*a8b0*/  LDL.LU R7, [R1+0xb4] ;  /* 0x0000b40001077983 */ /* 0x000ee20000300800 */
[----:B------:R-:W-:-:S03]  /*a8c0*/  LEA R22, P6, R2, R3, 0x1 ;  /* 0x0000000302167211 */ /* 0x000fc600078c08ff */
[----:B------:R0:W-:Y:S01]  /*a8d0*/  @P3 STG.E.U16 [R20.64], R4 ;  /* 0x0000000414003986 */ /* 0x0001e2000c101506 */
[----:B------:R-:W-:Y:S02]  /*a8e0*/  ISETP.LT.AND P3, PT, R23, c[0x0][0x17c], !P0 ;  /* 0x00005f0017007a0c */ /* 0x000fe40004761270 */
[-C--:B------:R-:W-:Y:S01]  /*a8f0*/  LEA.HI.X.SX32 R23, R2, R0.reuse, 0x1, P6 ;  /* 0x0000000002177211 */ /* 0x080fe200030f0eff */
[C---:B0-----:R-:W-:Y:S01]  /*a900*/  IMAD R21, R6.reuse, 0x2, R2 ;  /* 0x0000000206157824 */ /* 0x041fe200078e0202 */
[----:B------:R-:W-:Y:S02]  /*a910*/  PRMT R4, R27, 0x7632, R4 ;  /* 0x000076321b047816 */ /* 0x000fe40000000004 */
[----:B------:R-:W-:Y:S01]  /*a920*/  LOP3.LUT R24, R19, 0x3a, R18, 0xfe, !PT ;  /* 0x0000003a13187812 */ /* 0x000fe200078efe12 */
[----:B------:R-:W-:Y:S01]  /*a930*/  IMAD R2, R6, 0x2, R21 ;  /* 0x0000000206027824 */ /* 0x000fe200078e0215 */
[C---:B------:R-:W-:Y:S01]  /*a940*/  LEA R20, P6, R21.reuse, R3, 0x1 ;  /* 0x0000000315147211 */ /* 0x040fe200078c08ff */
[----:B------:R-:W3:Y:S03]  /*a950*/  LDL.LU R27, [R1+0x420] ;  /* 0x00042000011b7983 */ /* 0x000ee60000300800 */
[----:B------:R-:W-:-:S02]  /*a960*/  LEA.HI.X.SX32 R21, R21, R0, 0x1, P6 ;  /* 0x0000000015157211 */ /* 0x000fc400030f0eff */
[----:B--2---:R-:W-:-:S05]  /*a970*/  PRMT R8, R26, 0x7632, R8 ;  /* 0x000076321a087816 */ /* 0x004fca0000000008 */
[----:B------:R0:W-:Y:S01]  /*a980*/  @P4 STG.E.U16 [R22.64], R8 ;  /* 0x0000000816004986 */ /* 0x0001e2000c101506 */
[----:B------:R-:W-:Y:S01]  /*a990*/  ISETP.LT.AND P4, PT, R24, c[0x0][0x17c], !P0 ;  /* 0x00005f0018007a0c */ /* 0x000fe20004781270 */
[----:B------:R-:W-:Y:S02]  /*a9a0*/  IMAD R24, R6, 0x2, R2 ;  /* 0x0000000206187824 */ /* 0x000fe400078e0202 */
[----:B------:R1:W-:Y:S01]  /*a9b0*/  @P5 STG.E.U16 [R20.64], R4 ;  /* 0x0000000414005986 */ /* 0x0003e2000c101506 */
[C---:B0-----:R-:W-:Y:S02]  /*a9c0*/  LEA R22, P6, R2.reuse, R3, 0x1 ;  /* 0x0000000302167211 */ /* 0x041fe400078c08ff */
[----:B-1----:R-:W-:Y:S02]  /*a9d0*/  LOP3.LUT R20, R19, 0x3c, R18, 0xfe, !PT ;  /* 0x0000003c13147812 */ /* 0x002fe400078efe12 */
[----:B------:R-:W-:Y:S02]  /*a9e0*/  LEA.HI.X.SX32 R23, R2, R0, 0x1, P6 ;  /* 0x0000000002177211 */ /* 0x000fe400030f0eff */
[----:B------:R-:W-:-:S02]  /*a9f0*/  ISETP.LT.AND P6, PT, R20, c[0x0][0x17c], !P0 ;  /* 0x00005f0014007a0c */ /* 0x000fc400047c1270 */
[----:B------:R-:W-:Y:S02]  /*aa00*/  LEA R20, P5, R24, R3, 0x1 ;  /* 0x0000000318147211 */ /* 0x000fe400078a08ff */
[----:B------:R-:W-:Y:S02]  /*aa10*/  PRMT R4, R28, 0x7632, R4 ;  /* 0x000076321c047816 */ /* 0x000fe40000000004 */
[----:B------:R-:W-:Y:S01]  /*aa20*/  LEA.HI.X.SX32 R21, R24, R0, 0x1, P5 ;  /* 0x0000000018157211 */ /* 0x000fe200028f0eff */
[----:B------:R-:W-:Y:S01]  /*aa30*/  IMAD R24, R6, 0x2, R24 ;  /* 0x0000000206187824 */ /* 0x000fe200078e0218 */
[----:B------:R-:W-:Y:S01]  /*aa40*/  LOP3.LUT R2, R19, 0x3e, R18, 0xfe, !PT ;  /* 0x0000003e13027812 */ /* 0x000fe200078efe12 */
[----:B------:R0:W-:Y:S03]  /*aa50*/  @P1 STG.E.U16 [R22.64], R4 ;  /* 0x0000000416001986 */ /* 0x0001e6000c101506 */
[----:B------:R-:W-:Y:S01]  /*aa60*/  ISETP.LT.AND P1, PT, R2, c[0x0][0x17c], !P0 ;  /* 0x00005f0002007a0c */ /* 0x000fe20004721270 */
[----:B------:R-:W-:Y:S01]  /*aa70*/  IMAD R2, R6, 0x2, R24 ;  /* 0x0000000206027824 */ /* 0x000fe200078e0218 */
[----:B------:R-:W2:Y:S01]  /*aa80*/  LDL.LU R28, [R1+0x41c] ;  /* 0x00041c00011c7983 */ /* 0x000ea20000300800 */
[----:B0-----:R-:W-:-:S02]  /*aa90*/  PRMT R4, R29, 0x7632, R4 ;  /* 0x000076321d047816 */ /* 0x001fc40000000004 */
[----:B------:R-:W-:Y:S01]  /*aaa0*/  LOP3.LUT R23, R19, 0x40, R18, 0xfe, !PT ;  /* 0x0000004013177812 */ /* 0x000fe200078efe12 */
[----:B------:R-:W2:Y:S01]  /*aab0*/  LDL.LU R29, [R1+0x418] ;  /* 0x00041800011d7983 */ /* 0x000ea20000300800 */
[----:B------:R-:W-:-:S03]  /*aac0*/  LEA R22, P5, R24, R3, 0x1 ;  /* 0x0000000318167211 */ /* 0x000fc600078a08ff */
[----:B------:R0:W-:Y:S01]  /*aad0*/  @P2 STG.E.U16 [R20.64], R4 ;  /* 0x0000000414002986 */ /* 0x0001e2000c101506 */
[----:B------:R-:W-:Y:S02]  /*aae0*/  ISETP.LT.AND P2, PT, R23, c[0x0][0x17c], !P0 ;  /* 0x00005f0017007a0c */ /* 0x000fe40004741270 */
[----:B------:R-:W-:Y:S01]  /*aaf0*/  PRMT R12, R4, 0x7632, R12 ;  /* 0x00007632040c7816 */ /* 0x000fe2000000000c */
[----:B------:R-:W2:Y:S01]  /*ab00*/  LDL R25, [R1+0x14] ;  /* 0x0000140001197983 */ /* 0x000ea20000100800 */
[----:B------:R-:W-:Y:S02]  /*ab10*/  LEA.HI.X.SX32 R23, R24, R0, 0x1, P5 ;  /* 0x0000000018177211 */ /* 0x000fe400028f0eff */
[----:B------:R-:W-:Y:S01]  /*ab20*/  PRMT R8, R8, 0x7632, R8 ;  /* 0x0000763208087816 */ /* 0x000fe20000000008 */
[----:B------:R-:W2:Y:S01]  /*ab30*/  LDL R26, [R1+0x4] ;  /* 0x00000400011a7983 */ /* 0x000ea20000100800 */
[----:B0-----:R-:W-:Y:S01]  /*ab40*/  LEA R20, P5, R2, R3, 0x1 ;  /* 0x0000000302147211 */ /* 0x001fe200078a08ff */
[----:B------:R-:W-:-:S02]  /*ab50*/  IMAD R4, R6, 0x2, R2 ;  /* 0x0000000206047824 */ /* 0x000fc400078e0202 */
[----:B------:R0:W-:Y:S01]  /*ab60*/  @P3 STG.E.U16 [R22.64], R12 ;  /* 0x0000000c16003986 */ /* 0x0001e2000c101506 */
[-C--:B------:R-:W-:Y:S02]  /*ab70*/  LEA.HI.X.SX32 R21, R2, R0.reuse, 0x1, P5 ;  /* 0x0000000002157211 */ /* 0x080fe400028f0eff */
[----:B0-----:R-:W-:Y:S02]  /*ab80*/  LEA R22, P5, R4, R3, 0x1 ;  /* 0x0000000304167211 */ /* 0x001fe400078a08ff */
[----:B------:R-:W-:Y:S02]  /*ab90*/  PRMT R12, R12, 0x7632, R12 ;  /* 0x000076320c0c7816 */ /* 0x000fe4000000000c */
[----:B------:R-:W-:Y:S01]  /*aba0*/  LEA.HI.X.SX32 R23, R4, R0, 0x1, P5 ;  /* 0x0000000004177211 */ /* 0x000fe200028f0eff */
[----:B------:R-:W-:Y:S01]  /*abb0*/  @P4 STG.E.U16 [R20.64], R8 ;  /* 0x0000000814004986 */ /* 0x000fe2000c101506 */
[----:B------:R-:W-:-:S03]  /*abc0*/  LOP3.LUT R24, R19, 0x42, R18, 0xfe, !PT ;  /* 0x0000004213187812 */ /* 0x000fc600078efe12 */
[----:B------:R0:W-:Y:S01]  /*abd0*/  @P6 STG.E.U16 [R22.64], R12 ;  /* 0x0000000c16006986 */ /* 0x0001e2000c101506 */
[----:B------:R-:W-:-:S03]  /*abe0*/  ISETP.LT.AND P3, PT, R24, c[0x0][0x17c], !P0 ;  /* 0x00005f0018007a0c */ /* 0x000fc60004761270 */
[----:B------:R-:W2:Y:S04]  /*abf0*/  LDL R24, [R1+0x44] ;  /* 0x0000440001187983 */ /* 0x000ea80000100800 */
[----:B0-----:R-:W2:Y:S01]  /*ac00*/  LDL R12, [R1+0x54] ;  /* 0x00005400010c7983 */ /* 0x001ea20000100800 */
[----:B------:R-:W-:Y:S01]  /*ac10*/  IMAD R2, R6, 0x2, R4 ;  /* 0x0000000206027824 */ /* 0x000fe200078e0204 */
[C-C-:B------:R-:W-:Y:S02]  /*ac20*/  LOP3.LUT R4, R19.reuse, 0x46, R18.reuse, 0xfe, !PT ;  /* 0x0000004613047812 */ /* 0x140fe400078efe12 */
[----:B------:R-:W-:Y:S02]  /*ac30*/  LOP3.LUT R8, R19, 0x44, R18, 0xfe, !PT ;  /* 0x0000004413087812 */ /* 0x000fe400078efe12 */
[----:B------:R-:W-:Y:S01]  /*ac40*/  ISETP.LT.AND P6, PT, R4, c[0x0][0x17c], !P0 ;  /* 0x00005f0004007a0c */ /* 0x000fe200047c1270 */
[----:B------:R-:W-:Y:S01]  /*ac50*/  IMAD R4, R6, 0x2, R2 ;  /* 0x0000000206047824 */ /* 0x000fe200078e0202 */
[----:B------:R-:W-:-:S02]  /*ac60*/  LEA R20, P5, R2, R3, 0x1 ;  /* 0x0000000302147211 */ /* 0x000fc400078a08ff */
[----:B------:R-:W-:Y:S02]  /*ac70*/  PRMT R16, R16, 0x7632, R16 ;  /* 0x0000763210107816 */ /* 0x000fe40000000010 */
[-C--:B------:R-:W-:Y:S01]  /*ac80*/  LEA.HI.X.SX32 R21, R2, R0.reuse, 0x1, P5 ;  /* 0x0000000002157211 */ /* 0x080fe200028f0eff */
[----:B------:R-:W-:Y:S01]  /*ac90*/  IMAD R2, R6, 0x2, R4 ;  /* 0x0000000206027824 */ /* 0x000fe200078e0204 */
[----:B------:R-:W-:Y:S02]  /*aca0*/  ISETP.LT.AND P4, PT, R8, c[0x0][0x17c], !P0 ;  /* 0x00005f0008007a0c */ /* 0x000fe40004781270 */
[C---:B------:R-:W-:Y:S02]  /*acb0*/  LEA R22, P5, R4.reuse, R3, 0x1 ;  /* 0x0000000304167211 */ /* 0x040fe400078a08ff */
[----:B------:R-:W-:Y:S01]  /*acc0*/  LOP3.LUT R8, R19, 0x48, R18, 0xfe, !PT ;  /* 0x0000004813087812 */ /* 0x000fe200078efe12 */
[----:B------:R0:W-:Y:S01]  /*acd0*/  @P1 STG.E.U16 [R20.64], R16 ;  /* 0x0000001014001986 */ /* 0x0001e2000c101506 */
[----:B------:R-:W-:Y:S01]  /*ace0*/  LEA.HI.X.SX32 R23, R4, R0, 0x1, P5 ;  /* 0x0000000004177211 */ /* 0x000fe200028f0eff */
[----:B------:R-:W-:Y:S01]  /*acf0*/  IMAD R4, R6, 0x2, R2 ;  /* 0x0000000206047824 */ /* 0x000fe200078e0202 */
[----:B------:R-:W-:-:S02]  /*ad00*/  ISETP.LT.AND P1, PT, R8, c[0x0][0x17c], !P0 ;  /* 0x00005f0008007a0c */ /* 0x000fc40004721270 */
[C---:B------:R-:W-:Y:S01]  /*ad10*/  LOP3.LUT R8, R19.reuse, 0x4a, R18, 0xfe, !PT ;  /* 0x0000004a13087812 */ /* 0x040fe200078efe12 */
[----:B-----5:R1:W-:Y:S01]  /*ad20*/  @P2 STG.E.U16 [R22.64], R15 ;  /* 0x0000000f16002986 */ /* 0x0203e2000c101506 */
[-C--:B0-----:R-:W-:Y:S02]  /*ad30*/  LEA R20, P5, R2, R3.reuse, 0x1 ;  /* 0x0000000302147211 */ /* 0x081fe400078a08ff */
[----:B------:R-:W-:Y:S02]  /*ad40*/  ISETP.LT.AND P2, PT, R8, c[0x0][0x17c], !P0 ;  /* 0x00005f0008007a0c */ /* 0x000fe40004741270 */
[-C--:B------:R-:W-:Y:S01]  /*ad50*/  LEA.HI.X.SX32 R21, R2, R0.reuse, 0x1, P5 ;  /* 0x0000000002157211 */ /* 0x080fe200028f0eff */
[----:B------:R-:W-:Y:S01]  /*ad60*/  IMAD R8, R6, 0x2, R4 ;  /* 0x0000000206087824 */ /* 0x000fe200078e0204 */
[----:B------:R-:W-:Y:S02]  /*ad70*/  LOP3.LUT R2, R19, 0x4c, R18, 0xfe, !PT ;  /* 0x0000004c13027812 */ /* 0x000fe400078efe12 */
[----:B-1----:R-:W-:Y:S01]  /*ad80*/  LEA R22, P5, R4, R3, 0x1 ;  /* 0x0000000304167211 */ /* 0x002fe200078a08ff */
[----:B---3--:R0:W-:Y:S01]  /*ad90*/  @P3 STG.E.U16 [R20.64], R14 ;  /* 0x0000000e14003986 */ /* 0x0081e2000c101506 */
[----:B------:R-:W-:Y:S01]  /*ada0*/  ISETP.LT.AND P3, PT, R2, c[0x0][0x17c], !P0 ;  /* 0x00005f0002007a0c */ /* 0x000fe20004761270 */
[----:B------:R-:W-:Y:S01]  /*adb0*/  IMAD R2, R6, 0x2, R8 ;  /* 0x0000000206027824 */ /* 0x000fe200078e0208 */
[----:B------:R-:W-:-:S02]  /*adc0*/  LEA.HI.X.SX32 R23, R4, R0, 0x1, P5 ;  /* 0x0000000004177211 */ /* 0x000fc400028f0eff */
[----:B------:R-:W-:-:S03]  /*add0*/  LOP3.LUT R4, R19, 0x4e, R18, 0xfe, !PT ;  /* 0x0000004e13047812 */ /* 0x000fc600078efe12 */
[----:B------:R1:W-:Y:S01]  /*ade0*/  @P4 STG.E.U16 [R22.64], R11 ;  /* 0x0000000b16004986 */ /* 0x0003e2000c101506 */
[-C--:B0-----:R-:W-:Y:S02]  /*adf0*/  LEA R20, P5, R8, R3.reuse, 0x1 ;  /* 0x0000000308147211 */ /* 0x081fe400078a08ff */
[----:B------:R-:W-:Y:S02]  /*ae00*/  ISETP.LT.AND P4, PT, R4, c[0x0][0x17c], !P0 ;  /* 0x00005f0004007a0c */ /* 0x000fe40004781270 */
[-C--:B------:R-:W-:Y:S01]  /*ae10*/  LEA.HI.X.SX32 R21, R8, R0.reuse, 0x1, P5 ;  /* 0x0000000008157211 */ /* 0x080fe200028f0eff */
[----:B------:R-:W-:Y:S01]  /*ae20*/  IMAD R4, R6, 0x2, R2 ;  /* 0x0000000206047824 */ /* 0x000fe200078e0202 */
[----:B------:R-:W-:Y:S02]  /*ae30*/  LOP3.LUT R8, R19, 0x50, R18, 0xfe, !PT ;  /* 0x0000005013087812 */ /* 0x000fe400078efe12 */
[C---:B-1----:R-:W-:Y:S01]  /*ae40*/  LEA R22, P5, R2.reuse, R3, 0x1 ;  /* 0x0000000302167211 */ /* 0x042fe200078a08ff */
[----:B----4-:R0:W-:Y:S03]  /*ae50*/  @P6 STG.E.U16 [R20.64], R10 ;  /* 0x0000000a14006986 */ /* 0x0101e6000c101506 */
[----:B------:R-:W-:-:S02]  /*ae60*/  LEA.HI.X.SX32 R23, R2, R0, 0x1, P5 ;  /* 0x0000000002177211 */ /* 0x000fc400028f0eff */
[----:B------:R-:W-:Y:S01]  /*ae70*/  ISETP.LT.AND P5, PT, R8, c[0x0][0x17c], !P0 ;  /* 0x00005f0008007a0c */ /* 0x000fe200047a1270 */
[----:B------:R-:W-:Y:S01]  /*ae80*/  IMAD R8, R6, 0x2, R4 ;  /* 0x0000000206087824 */ /* 0x000fe200078e0204 */
[C---:B------:R-:W-:Y:S01]  /*ae90*/  LOP3.LUT R2, R19.reuse, 0x52, R18, 0xfe, !PT ;  /* 0x0000005213027812 */ /* 0x040fe200078efe12 */
[----:B------:R1:W-:Y:S01]  /*aea0*/  @P1 STG.E.U16 [R22.64], R7 ;  /* 0x0000000716001986 */ /* 0x0003e2000c101506 */
[----:B0-----:R-:W-:Y:S02]  /*aeb0*/  LEA R20, P6, R4, R3, 0x1 ;  /* 0x0000000304147211 */ /* 0x001fe400078c08ff */
[----:B------:R-:W-:Y:S01]  /*aec0*/  ISETP.LT.AND P1, PT, R2, c[0x0][0x17c], !P0 ;  /* 0x00005f0002007a0c */ /* 0x000fe20004721270 */
[----:B------:R-:W-:Y:S01]  /*aed0*/  IMAD R2, R6, 0x2, R8 ;  /* 0x0000000206027824 */ /* 0x000fe200078e0208 */
[----:B------:R-:W-:Y:S02]  /*aee0*/  LEA.HI.X.SX32 R21, R4, R0, 0x1, P6 ;  /* 0x0000000004157211 */ /* 0x000fe400030f0eff */
[----:B------:R-:W-:-:S02]  /*aef0*/  LOP3.LUT R4, R19, 0x54, R18, 0xfe, !PT ;  /* 0x0000005413047812 */ /* 0x000fc400078efe12 */
[----:B-1----:R-:W-:-:S04]  /*af00*/  LEA R22, P6, R8, R3, 0x1 ;  /* 0x0000000308167211 */ /* 0x002fc800078c08ff */
[----:B------:R-:W-:Y:S02]  /*af10*/  LEA.HI.X.SX32 R23, R8, R0, 0x1, P6 ;  /* 0x0000000008177211 */ /* 0x000fe400030f0eff */
[----:B------:R-:W-:Y:S01]  /*af20*/  LOP3.LUT R8, R19, 0x56, R18, 0xfe, !PT ;  /* 0x0000005613087812 */ /* 0x000fe200078efe12 */
[----:B------:R-:W-:Y:S04]  /*af30*/  STL [R1+0x40c], R9 ;  /* 0x00040c0901007387 */ /* 0x000fe80000100800 */
[----:B--2---:R0:W-:Y:S01]  /*af40*/  @P2 STG.E.U16 [R20.64], R29 ;  /* 0x0000001d14002986 */ /* 0x0041e2000c101506 */
[----:B------:R-:W-:Y:S01]  /*af50*/  ISETP.LT.AND P2, PT, R4, c[0x0][0x17c], !P0 ;  /* 0x00005f0004007a0c */ /* 0x000fe20004741270 */
[----:B------:R-:W-:Y:S02]  /*af60*/  IMAD R4, R6, 0x2, R2 ;  /* 0x0000000206047824 */ /* 0x000fe400078e0202 */
[----:B------:R1:W-:Y:S01]  /*af70*/  @P3 STG.E.U16 [R22.64], R28 ;  /* 0x0000001c16003986 */ /* 0x0003e2000c101506 */
[----:B------:R-:W-:Y:S01]  /*af80*/  ISETP.LT.AND P3, PT, R8, c[0x0][0x17c], !P0 ;  /* 0x00005f0008007a0c */ /* 0x000fe20004761270 */
[----:B------:R-:W-:Y:S01]  /*af90*/  IMAD R8, R6, 0x2, R4 ;  /* 0x0000000206087824 */ /* 0x000fe200078e0204 */
[----:B0-----:R-:W-:-:S04]  /*afa0*/  LEA R20, P6, R2, R3, 0x1 ;  /* 0x0000000302147211 */ /* 0x001fc800078c08ff */
[-C--:B------:R-:W-:Y:S02]  /*afb0*/  LEA.HI.X.SX32 R21, R2, R0.reuse, 0x1, P6 ;  /* 0x0000000002157211 */ /* 0x080fe400030f0eff */
[C---:B------:R-:W-:Y:S02]  /*afc0*/  LOP3.LUT R2, R19.reuse, 0x58, R18, 0xfe, !PT ;  /* 0x0000005813027812 */ /* 0x040fe400078efe12 */
[----:B-1----:R-:W-:Y:S01]  /*afd0*/  LEA R22, P6, R4, R3, 0x1 ;  /* 0x0000000304167211 */ /* 0x002fe200078c08ff */
[----:B------:R0:W-:Y:S01]  /*afe0*/  @P4 STG.E.U16 [R20.64], R27 ;  /* 0x0000001b14004986 */ /* 0x0001e2000c101506 */
[----:B------:R-:W-:Y:S01]  /*aff0*/  ISETP.LT.AND P4, PT, R2, c[0x0][0x17c], !P0 ;  /* 0x00005f0002007a0c */ /* 0x000fe20004781270 */
[----:B------:R-:W-:Y:S01]  /*b000*/  IMAD R2, R6, 0x2, R8 ;  /* 0x0000000206027824 */ /* 0x000fe200078e0208 */
[----:B------:R-:W-:Y:S02]  /*b010*/  LEA.HI.X.SX32 R23, R4, R0, 0x1, P6 ;  /* 0x0000000004177211 */ /* 0x000fe400030f0eff */
[----:B------:R-:W-:-:S02]  /*b020*/  LOP3.LUT R4, R19, 0x5a, R18, 0xfe, !PT ;  /* 0x0000005a13047812 */ /* 0x000fc400078efe12 */
[----:B0-----:R-:W-:-:S04]  /*b030*/  LEA R20, P6, R8, R3, 0x1 ;  /* 0x0000000308147211 */ /* 0x001fc800078c08ff */
[----:B------:R-:W-:Y:S02]  /*b040*/  LEA.HI.X.SX32 R21, R8, R0, 0x1, P6 ;  /* 0x0000000008157211 */ /* 0x000fe400030f0eff */
[----:B------:R-:W-:Y:S01]  /*b050*/  LOP3.LUT R8, R19, 0x5c, R18, 0xfe, !PT ;  /* 0x0000005c13087812 */ /* 0x000fe200078efe12 */
[----:B------:R0:W-:Y:S01]  /*b060*/  @P5 STG.E.U16 [R22.64], R12 ;  /* 0x0000000c16005986 */ /* 0x0001e2000c101506 */
[----:B------:R-:W-:Y:S01]  /*b070*/  ISETP.LT.AND P5, PT, R4, c[0x0][0x17c], !P0 ;  /* 0x00005f0004007a0c */ /* 0x000fe200047a1270 */
[----:B------:R-:W-:Y:S02]  /*b080*/  IMAD R4, R6, 0x2, R2 ;  /* 0x0000000206047824 */ /* 0x000fe400078e0202 */
[----:B------:R1:W-:Y:S01]  /*b090*/  @P1 STG.E.U16 [R20.64], R24 ;  /* 0x0000001814001986 */ /* 0x0003e2000c101506 */
[----:B------:R-:W-:Y:S01]  /*b0a0*/  ISETP.LT.AND P1, PT, R8, c[0x0][0x17c], !P0 ;  /* 0x00005f0008007a0c */ /* 0x000fe20004721270 */
[----:B------:R-:W-:Y:S01]  /*b0b0*/  IMAD R8, R6, 0x2, R4 ;  /* 0x0000000206087824 */ /* 0x000fe200078e0204 */
[----:B0-----:R-:W-:-:S04]  /*b0c0*/  LEA R22, P6, R2, R3, 0x1 ;  /* 0x0000000302167211 */ /* 0x001fc800078c08ff */
[-C--:B------:R-:W-:Y:S02]  /*b0d0*/  LEA.HI.X.SX32 R23, R2, R0.reuse, 0x1, P6 ;  /* 0x0000000002177211 */ /* 0x080fe400030f0eff */
[----:B------:R-:W-:Y:S02]  /*b0e0*/  LOP3.LUT R2, R19, 0x5e, R18, 0xfe, !PT ;  /* 0x0000005e13027812 */ /* 0x000fe400078efe12 */
[----:B-1----:R-:W-:Y:S01]  /*b0f0*/  LEA R20, P6, R4, R3, 0x1 ;  /* 0x0000000304147211 */ /* 0x002fe200078c08ff */
[----:B------:R0:W-:Y:S01]  /*b100*/  @P2 STG.E.U16 [R22.64], R25 ;  /* 0x0000001916002986 */ /* 0x0001e2000c101506 */
[----:B------:R-:W-:Y:S01]  /*b110*/  ISETP.LT.AND P2, PT, R2, c[0x0][0x17c], !P0 ;  /* 0x00005f0002007a0c */ /* 0x000fe20004741270 */
[----:B------:R-:W-:Y:S01]  /*b120*/  IMAD R2, R6, 0x2, R8 ;  /* 0x0000000206027824 */ /* 0x000fe200078e0208 */
[----:B------:R-:W-:-:S05]  /*b130*/  LEA.HI.X.SX32 R21, R4, R0, 0x1, P6 ;  /* 0x0000000004157211 */ /* 0x000fca00030f0eff */
[----:B------:R1:W-:Y:S01]  /*b140*/  @P3 STG.E.U16 [R20.64], R26 ;  /* 0x0000001a14003986 */ /* 0x0003e2000c101506 */
[----:B0-----:R-:W-:-:S04]  /*b150*/  LEA R22, P6, R8, R3, 0x1 ;  /* 0x0000000308167211 */ /* 0x001fc800078c08ff */
[----:B------:R-:W-:Y:S02]  /*b160*/  LEA.HI.X.SX32 R23, R8, R0, 0x1, P6 ;  /* 0x0000000008177211 */ /* 0x000fe400030f0eff */
[----:B-1----:R-:W-:-:S04]  /*b170*/  LEA R20, P6, R2, R3, 0x1 ;  /* 0x0000000302147211 */ /* 0x002fc800078c08ff */
[----:B------:R-:W-:Y:S01]  /*b180*/  LEA.HI.X.SX32 R21, R2, R0, 0x1, P6 ;  /* 0x0000000002157211 */ /* 0x000fe200030f0eff */
[----:B------:R-:W-:Y:S04]  /*b190*/  @P4 STG.E.U16 [R22.64], R5 ;  /* 0x0000000516004986 */ /* 0x000fe8000c101506 */
[----:B------:R0:W-:Y:S04]  /*b1a0*/  @P5 STG.E.U16 [R20.64], R9 ;  /* 0x0000000914005986 */ /* 0x0001e8000c101506 */
[----:B0-----:R-:W2:Y:S01]  /*b1b0*/  LDL.LU R9, [R1+0x310] ;  /* 0x0003100001097983 */ /* 0x001ea20000300800 */
[----:B------:R-:W-:-:S04]  /*b1c0*/  LOP3.LUT R4, R19, 0x60, R18, 0xfe, !PT ;  /* 0x0000006013047812 */ /* 0x000fc800078efe12 */
[----:B------:R-:W-:Y:S01]  /*b1d0*/  ISETP.LT.AND P3, PT, R4, c[0x0][0x17c], !P0 ;  /* 0x00005f0004007a0c */ /* 0x000fe20004761270 */
[----:B------:R-:W-:Y:S01]  /*b1e0*/  IMAD R4, R6, 0x2, R2 ;  /* 0x0000000206047824 */ /* 0x000fe200078e0202 */
[----:B------:R-:W-:-:S04]  /*b1f0*/  LOP3.LUT R8, R19, 0x62, R18, 0xfe, !PT ;  /* 0x0000006213087812 */ /* 0x000fc800078efe12 */
[-C--:B------:R-:W-:Y:S02]  /*b200*/  LEA R22, P6, R4, R3.reuse, 0x1 ;  /* 0x0000000304167211 */ /* 0x080fe400078c08ff */
[----:B------:R-:W-:Y:S01]  /*b210*/  ISETP.LT.AND P4, PT, R8, c[0x0][0x17c], !P0 ;  /* 0x00005f0008007a0c */ /* 0x000fe20004781270 */
[----:B------:R-:W-:Y:S01]  /*b220*/  IMAD R8, R6, 0x2, R4 ;  /* 0x0000000206087824 */ /* 0x000fe200078e0204 */
[-C--:B------:R-:W-:Y:S02]  /*b230*/  LEA.HI.X.SX32 R23, R4, R0.reuse, 0x1, P6 ;  /* 0x0000000004177211 */ /* 0x080fe400030f0eff */
[----:B------:R-:W-:Y:S01]  /*b240*/  LOP3.LUT R2, R19, 0x64, R18, 0xfe, !PT ;  /* 0x0000006413027812 */ /* 0x000fe200078efe12 */
[----:B------:R-:W-:Y:S01]  /*b250*/  STL [R1+0x410], R13 ;  /* 0x0004100d01007387 */ /* 0x000fe20000100800 */
[----:B------:R-:W-:Y:S02]  /*b260*/  LEA R20, P6, R8, R3, 0x1 ;  /* 0x0000000308147211 */ /* 0x000fe400078c08ff */
[----:B------:R-:W-:Y:S01]  /*b270*/  ISETP.LT.AND P5, PT, R2, c[0x0][0x17c], !P0 ;  /* 0x00005f0002007a0c */ /* 0x000fe200047a1270 */
[----:B------:R-:W-:Y:S01]  /*b280*/  IMAD R2, R6, 0x2, R8 ;  /* 0x0000000206027824 */ /* 0x000fe200078e0208 */
[----:B------:R0:W-:Y:S01]  /*b290*/  @P1 STG.E.U16 [R22.64], R13 ;  /* 0x0000000d16001986 */ /* 0x0001e2000c101506 */
[----:B------:R-:W-:-:S02]  /*b2a0*/  LEA.HI.X.SX32 R21, R8, R0, 0x1, P6 ;  /* 0x0000000008157211 */ /* 0x000fc400030f0eff */
[----:B------:R-:W-:-:S03]  /*b2b0*/  PRMT R5, R15, 0x7632, R5 ;  /* 0x000076320f057816 */ /* 0x000fc60000000005 */
[----:B------:R-:W-:Y:S01]  /*b2c0*/  @P2 STG.E.U16 [R20.64], R17 ;  /* 0x0000001114002986 */ /* 0x000fe2000c101506 */
[----:B0-----:R-:W-:-:S04]  /*b2d0*/  LEA R22, P6, R2, R3, 0x1 ;  /* 0x0000000302167211 */ /* 0x001fc800078c08ff */
[----:B------:R-:W-:-:S05]  /*b2e0*/  LEA.HI.X.SX32 R23, R2, R0, 0x1, P6 ;  /* 0x0000000002177211 */ /* 0x000fca00030f0eff */
[----:B------:R0:W-:Y:S02]  /*b2f0*/  @P3 STG.E.U16 [R22.64], R5 ;  /* 0x0000000516003986 */ /* 0x0001e4000c101506 */
[----:B0-----:R-:W-:Y:S02]  /*b300*/  PRMT R5, R11, 0x7632, R5 ;  /* 0x000076320b057816 */ /* 0x001fe40000000005 */
[----:B------:R-:W-:Y:S01]  /*b310*/  STL [R1+0x414], R17 ;  /* 0x0004141101007387 */ /* 0x000fe20000100800 */
[----:B--2---:R-:W-:-:S03]  /*b320*/  LOP3.LUT R4, R9, 0x66, R18, 0xfe, !PT ;  /* 0x0000006609047812 */ /* 0x004fc600078efe12 */
[----:B------:R-:W0:Y:S01]  /*b330*/  S2R R18, SR_TID.X ;  /* 0x0000000000127919 */ /* 0x000e220000002100 */
[----:B------:R-:W-:Y:S01]  /*b340*/  ISETP.LT.AND P1, PT, R4, c[0x0][0x17c], !P0 ;  /* 0x00005f0004007a0c */ /* 0x000fe20004721270 */
[----:B------:R-:W-:-:S05]  /*b350*/  IMAD R4, R6, 0x2, R2 ;  /* 0x0000000206047824 */ /* 0x000fca00078e0202 */
[----:B------:R-:W-:Y:S02]  /*b360*/  LEA R20, P6, R4, R3, 0x1 ;  /* 0x0000000304147211 */ /* 0x000fe400078c08ff */
[----:B0-----:R-:W-:-:S04]  /*b370*/  SHF.R.U32.HI R13, RZ, 0x8, R18 ;  /* 0x00000008ff0d7819 */ /* 0x001fc80000011612 */
[----:B------:R-:W-:-:S04]  /*b380*/  SGXT.U32 R13, R13, 0x1 ;  /* 0x000000010d0d781a */ /* 0x000fc80000000000 */
[C-C-:B------:R-:W-:Y:S02]  /*b390*/  LOP3.LUT R8, R9.reuse, 0x68, R13.reuse, 0xfe, !PT ;  /* 0x0000006809087812 */ /* 0x140fe400078efe0d */
[----:B------:R-:W-:Y:S02]  /*b3a0*/  LOP3.LUT R2, R9, 0x6a, R13, 0xfe, !PT ;  /* 0x0000006a09027812 */ /* 0x000fe400078efe0d */
[----:B------:R-:W-:Y:S01]  /*b3b0*/  ISETP.LT.AND P2, PT, R8, c[0x0][0x17c], !P0 ;  /* 0x00005f0008007a0c */ /* 0x000fe20004741270 */
[--C-:B------:R-:W-:Y:S01]  /*b3c0*/  IMAD R8, R6, 0x2, R4.reuse ;  /* 0x0000000206087824 */ /* 0x100fe200078e0204 */
[----:B------:R-:W-:Y:S02]  /*b3d0*/  LEA.HI.X.SX32 R21, R4, R0, 0x1, P6 ;  /* 0x0000000004157211 */ /* 0x000fe400030f0eff */
[----:B------:R-:W-:Y:S02]  /*b3e0*/  PRMT R4, R14, 0x7632, R4 ;  /* 0x000076320e047816 */ /* 0x000fe40000000004 */
[----:B------:R-:W-:-:S02]  /*b3f0*/  ISETP.LT.AND P3, PT, R2, c[0x0][0x17c], !P0 ;  /* 0x00005f0002007a0c */ /* 0x000fc40004761270 */
[C-C-:B------:R-:W-:Y:S01]  /*b400*/  LOP3.LUT R2, R9.reuse, 0x6c, R13.reuse, 0xfe, !PT ;  /* 0x0000006c09027812 */ /* 0x140fe200078efe0d */
[----:B------:R0:W-:Y:S01]  /*b410*/  @P4 STG.E.U16 [R20.64], R4 ;  /* 0x0000000414004986 */ /* 0x0001e2000c101506 */
[----:B------:R-:W-:Y:S02]  /*b420*/  LEA R22, P6, R8, R3, 0x1 ;  /* 0x0000000308167211 */ /* 0x000fe400078c08ff */
[----:B------:R-:W-:Y:S01]  /*b430*/  ISETP.LT.AND P4, PT, R2, c[0x0][0x17c], !P0 ;  /* 0x00005f0002007a0c */ /* 0x000fe20004781270 */
[----:B------:R-:W-:Y:S01]  /*b440*/  IMAD R2, R6, 0x2, R8 ;  /* 0x0000000206027824 */ /* 0x000fe200078e0208 */
[----:B------:R-:W-:Y:S02]  /*b450*/  LEA.HI.X.SX32 R23, R8, R0, 0x1, P6 ;  /* 0x0000000008177211 */ /* 0x000fe400030f0eff */
[----:B------:R-:W-:-:S03]  /*b460*/  LOP3.LUT R8, R9, 0x6e, R13, 0xfe, !PT ;  /* 0x0000006e09087812 */ /* 0x000fc600078efe0d */
[----:B------:R1:W-:Y:S01]  /*b470*/  @P5 STG.E.U16 [R22.64], R5 ;  /* 0x0000000516005986 */ /* 0x0003e2000c101506 */
[-C--:B0-----:R-:W-:Y:S01]  /*b480*/  LEA R20, P6, R2, R3.reuse, 0x1 ;  /* 0x0000000302147211 */ /* 0x081fe200078c08ff */
[----:B------:R-:W-:Y:S01]  /*b490*/  IMAD R4, R6, 0x2, R2 ;  /* 0x0000000206047824 */ /* 0x000fe200078e0202 */
[----:B------:R-:W-:Y:S02]  /*b4a0*/  ISETP.LT.AND P5, PT, R8, c[0x0][0x17c], !P0 ;  /* 0x00005f0008007a0c */ /* 0x000fe400047a1270 */
[----:B------:R-:W-:Y:S01]  /*b4b0*/  LEA.HI.X.SX32 R21, R2, R0, 0x1, P6 ;  /* 0x0000000002157211 */ /* 0x000fe200030f0eff */
[----:B------:R-:W-:Y:S01]  /*b4c0*/  IMAD R2, R6, 0x2, R4 ;  /* 0x0000000206027824 */ /* 0x000fe200078e0204 */
[----:B------:R-:W-:Y:S02]  /*b4d0*/  PRMT R8, R10, 0x7632, R8 ;  /* 0x000076320a087816 */ /* 0x000fe40000000008 */
[----:B-1----:R-:W-:-:S03]  /*b4e0*/  LEA R22, P6, R4, R3, 0x1 ;  /* 0x0000000304167211 */ /* 0x002fc600078c08ff */
[----:B------:R0:W-:Y:S01]  /*b4f0*/  @P1 STG.E.U16 [R20.64], R8 ;  /* 0x0000000814001986 */ /* 0x0001e2000c101506 */
[----:B------:R-:W-:Y:S01]  /*b500*/  LEA.HI.X.SX32 R23, R4, R0, 0x1, P6 ;  /* 0x0000000004177211 */ /* 0x000fe200030f0eff */
[----:B------:R-:W-:Y:S01]  /*b510*/  IMAD R4, R6, 0x2, R2 ;  /* 0x0000000206047824 */ /* 0x000fe200078e0202 */
[----:B------:R-:W-:Y:S02]  /*b520*/  PRMT R5, R7, 0x7632, R5 ;  /* 0x0000763207057816 */ /* 0x000fe40000000005 */
[----:B0-----:R-:W-:-:S04]  /*b530*/  LEA R20, P1, R2, R3, 0x1 ;  /* 0x0000000302147211 */ /* 0x001fc800078208ff */
[----:B------:R-:W-:Y:S01]  /*b540*/  LEA.HI.X.SX32 R21, R2, R0, 0x1, P1 ;  /* 0x0000000002157211 */ /* 0x000fe200008f0eff */
[----:B------:R-:W-:Y:S01]  /*b550*/  IMAD R2, R6, 0x2, R4 ;  /* 0x0000000206027824 */ /* 0x000fe200078e0204 */
[C-C-:B------:R-:W-:Y:S02]  /*b560*/  LOP3.LUT R6, R9.reuse, 0x8a, R13.reuse, 0xfe, !PT ;  /* 0x0000008a09067812 */ /* 0x140fe400078efe0d */
[C-C-:B------:R-:W-:Y:S02]  /*b570*/  LOP3.LUT R10, R9.reuse, 0x8c, R13.reuse, 0xfe, !PT ;  /* 0x0000008c090a7812 */ /* 0x140fe400078efe0d */
[C-C-:B------:R-:W-:Y:S01]  /*b580*/  LOP3.LUT R7, R9.reuse, 0x8e, R13.reuse, 0xfe, !PT ;  /* 0x0000008e09077812 */ /* 0x140fe200078efe0d */
[----:B------:R0:W-:Y:S04]  /*b590*/  STL [R1], R6 ;  /* 0x0000000601007387 */ /* 0x0001e80000100800 */
[----:B------:R1:W-:Y:S04]  /*b5a0*/  STL [R1+0x10], R10 ;  /* 0x0000100a01007387 */ /* 0x0003e80000100800 */
[----:B------:R2:W-:Y:S01]  /*b5b0*/  STL [R1+0x20], R7 ;  /* 0x0000200701007387 */ /* 0x0005e20000100800 */
[----:B0-----:R-:W-:-:S02]  /*b5c0*/  LOP3.LUT R6, R9, 0x90, R13, 0xfe, !PT ;  /* 0x0000009009067812 */ /* 0x001fc400078efe0d */
[----:B-1----:R-:W-:-:S03]  /*b5d0*/  LOP3.LUT R10, R9, 0x92, R13, 0xfe, !PT ;  /* 0x00000092090a7812 */ /* 0x002fc600078efe0d */
[----:B------:R0:W-:Y:S01]  /*b5e0*/  STL [R1+0x24], R6 ;  /* 0x0000240601007387 */ /* 0x0001e20000100800 */
[----:B--2---:R-:W-:-:S03]  /*b5f0*/  LOP3.LUT R7, R9, 0x94, R13, 0xfe, !PT ;  /* 0x0000009409077812 */ /* 0x004fc600078efe0d */
[----:B------:R1:W-:Y:S04]  /*b600*/  STL [R1+0x30], R10 ;  /* 0x0000300a01007387 */ /* 0x0003e80000100800 */
[----:B------:R2:W-:Y:S01]  /*b610*/  STL [R1+0x34], R7 ;  /* 0x0000340701007387 */ /* 0x0005e20000100800 */
[C-C-:B0-----:R-:W-:Y:S02]  /*b620*/  LOP3.LUT R6, R9.reuse, 0x96, R13.reuse, 0xfe, !PT ;  /* 0x0000009609067812 */ /* 0x141fe400078efe0d */
[----:B-1----:R-:W-:-:S03]  /*b630*/  LOP3.LUT R10, R9, 0x98, R13, 0xfe, !PT ;  /* 0x00000098090a7812 */ /* 0x002fc600078efe0d */
[----:B------:R-:W-:Y:S01]  /*b640*/  STL [R1+0x40], R6 ;  /* 0x0000400601007387 */ /* 0x000fe20000100800 */
[----:B--2---:R-:W-:-:S03]  /*b650*/  LOP3.LUT R7, R9, 0x9a, R13, 0xfe, !PT ;  /* 0x0000009a09077812 */ /* 0x004fc600078efe0d */
[----:B------:R-:W-:Y:S01]  /*b660*/  STL [R1+0x50], R10 ;  /* 0x0000500a01007387 */ /* 0x000fe20000100800 */
[----:B------:R-:W-:-:S03]  /*b670*/  LOP3.LUT R11, R9, 0xa4, R13, 0xfe, !PT ;  /* 0x000000a4090b7812 */ /* 0x000fc600078efe0d */
[----:B------:R0:W-:Y:S01]  /*b680*/  STL [R1+0x60], R7 ;  /* 0x0000600701007387 */ /* 0x0001e20000100800 */
[----:B------:R-:W-:-:S03]  /*b690*/  LOP3.LUT R15, R9, 0xa8, R13, 0xfe, !PT ;  /* 0x000000a8090f7812 */ /* 0x000fc600078efe0d */
[----:B------:R1:W-:Y:S01]  /*b6a0*/  STL [R1+0x84], R11 ;  /* 0x0000840b01007387 */ /* 0x0003e20000100800 */
[C-C-:B0-----:R-:W-:Y:S02]  /*b6b0*/  LOP3.LUT R7, R9.reuse, 0xa6, R13.reuse, 0xfe, !PT ;  /* 0x000000a609077812 */ /* 0x141fe400078efe0d */
[----:B-1----:R-:W-:-:S03]  /*b6c0*/  LOP3.LUT R11, R9, 0xaa, R13, 0xfe, !PT ;  /* 0x000000aa090b7812 */ /* 0x002fc600078efe0d */
[----:B------:R0:W-:Y:S04]  /*b6d0*/  STL [R1+0x90], R7 ;  /* 0x0000900701007387 */ /* 0x0001e80000100800 */
[----:B------:R1:W-:Y:S01]  /*b6e0*/  STL [R1+0x94], R15 ;  /* 0x0000940f01007387 */ /* 0x0003e20000100800 */
[----:B0-----:R-:W-:-:S03]  /*b6f0*/  LOP3.LUT R7, R9, 0xac, R13, 0xfe, !PT ;  /* 0x000000ac09077812 */ /* 0x001fc600078efe0d */
[----:B------:R0:W-:Y:S01]  /*b700*/  STL [R1+0xa0], R11 ;  /* 0x0000a00b01007387 */ /* 0x0001e20000100800 */
[----:B-1----:R-:W-:-:S03]  /*b710*/  LOP3.LUT R15, R9, 0xae, R13, 0xfe, !PT ;  /* 0x000000ae090f7812 */ /* 0x002fc600078efe0d */
[----:B------:R1:W-:Y:S01]  /*b720*/  STL [R1+0xa4], R7 ;  /* 0x0000a40701007387 */ /* 0x0003e20000100800 */
[----:B0-----:R-:W-:-:S03]  /*b730*/  LOP3.LUT R11, R9, 0xb0, R13, 0xfe, !PT ;  /* 0x000000b0090b7812 */ /* 0x001fc600078efe0d */
[----:B------:R0:W-:Y:S01]  /*b740*/  STL [R1+0xb0], R15 ;  /* 0x0000b00f01007387 */ /* 0x0001e20000100800 */
[----:B-1----:R-:W-:-:S03]  /*b750*/  LOP3.LUT R7, R9, 0xb2, R13, 0xfe, !PT ;  /* 0x000000b209077812 */ /* 0x002fc600078efe0d */
[----:B------:R1:W-:Y:S04]  /*b760*/  STL [R1+0xb4], R11 ;  /* 0x0000b40b01007387 */ /* 0x0003e80000100800 */
[----:B------:R2:W-:Y:S01]  /*b770*/  STL [R1+0xc0], R7 ;  /* 0x0000c00701007387 */ /* 0x0005e20000100800 */
[C-C-:B0-----:R-:W-:Y:S02]  /*b780*/  LOP3.LUT R15, R9.reuse, 0xb4, R13.reuse, 0xfe, !PT ;  /* 0x000000b4090f7812 */ /* 0x141fe400078efe0d */
[----:B-1----:R-:W-:-:S03]  /*b790*/  LOP3.LUT R11, R9, 0xb6, R13, 0xfe, !PT ;  /* 0x000000b6090b7812 */ /* 0x002fc600078efe0d */
[----:B------:R0:W-:Y:S01]  /*b7a0*/  STL [R1+0xc4], R15 ;  /* 0x0000c40f01007387 */ /* 0x0001e20000100800 */
[----:B--2---:R-:W-:-:S03]  /*b7b0*/  LOP3.LUT R7, R9, 0xb8, R13, 0xfe, !PT ;  /* 0x000000b809077812 */ /* 0x004fc600078efe0d */
        /* <DEDUP_REMOVED lines=33> */
[C-C-:B-1----:R-:W-:Y:S02]  /*b9d0*/  LOP3.LUT R11, R9.reuse, 0xda, R13.reuse, 0xfe, !PT ;  /* 0x000000da090b7812 */ /* 0x142fe400078efe0d */
[C-C-:B--2---:R-:W-:Y:S01]  /*b9e0*/  LOP3.LUT R7, R9.reuse, 0xdc, R13.reuse, 0xfe, !PT ;  /* 0x000000dc09077812 */ /* 0x144fe200078efe0d */
[----:B------:R0:W-:Y:S04]  /*b9f0*/  STL [R1+0x10c], R15 ;  /* 0x00010c0f01007387 */ /* 0x0001e80000100800 */
[----:B------:R-:W-:Y:S04]  /*ba00*/  STL [R1+0x3ec], R7 ;  /* 0x0003ec0701007387 */ /* 0x000fe80000100800 */
[----:B------:R1:W-:Y:S01]  /*ba10*/  STL [R1+0x114], R11 ;  /* 0x0001140b01007387 */ /* 0x0003e20000100800 */
[----:B0-----:R-:W-:-:S03]  /*ba20*/  LOP3.LUT R15, R9, 0xe0, R13, 0xfe, !PT ;  /* 0x000000e0090f7812 */ /* 0x001fc600078efe0d */
[----:B------:R0:W-:Y:S01]  /*ba30*/  @P2 STG.E.U16 [R22.64], R5 ;  /* 0x0000000516002986 */ /* 0x0001e2000c101506 */
[C-C-:B------:R-:W-:Y:S02]  /*ba40*/  LOP3.LUT R19, R9.reuse, 0xe2, R13.reuse, 0xfe, !PT ;  /* 0x000000e209137812 */ /* 0x140fe400078efe0d */
[----:B-1----:R-:W-:-:S05]  /*ba50*/  LOP3.LUT R11, R9, 0xde, R13, 0xfe, !PT ;  /* 0x000000de090b7812 */ /* 0x002fca00078efe0d */
[----:B------:R1:W-:Y:S01]  /*ba60*/  STL [R1+0x3f0], R11 ;  /* 0x0003f00b01007387 */ /* 0x0003e20000100800 */
[----:B0-----:R-:W-:-:S03]  /*ba70*/  LEA R22, P1, R4, R3, 0x1 ;  /* 0x0000000304167211 */ /* 0x001fc600078208ff */
[----:B------:R0:W-:Y:S01]  /*ba80*/  STL [R1+0x3f4], R15 ;  /* 0x0003f40f01007387 */ /* 0x0001e20000100800 */
[----:B------:R-:W-:Y:S02]  /*ba90*/  PRMT R5, R29, 0x7632, R5 ;  /* 0x000076321d057816 */ /* 0x000fe40000000005 */
[----:B------:R-:W-:Y:S01]  /*baa0*/  PRMT R8, R28, 0x7632, R8 ;  /* 0x000076321c087816 */ /* 0x000fe20000000008 */
[----:B------:R2:W-:Y:S01]  /*bab0*/  STL [R1+0x3f8], R19 ;  /* 0x0003f81301007387 */ /* 0x0005e20000100800 */
[----:B------:R-:W-:Y:S02]  /*bac0*/  LEA.HI.X.SX32 R23, R4, R0, 0x1, P1 ;  /* 0x0000000004177211 */ /* 0x000fe400008f0eff */
[C-C-:B-1----:R-:W-:Y:S02]  /*bad0*/  LOP3.LUT R11, R9.reuse, 0xe6, R13.reuse, 0xfe, !PT ;  /* 0x000000e6090b7812 */ /* 0x142fe400078efe0d */
[C-C-:B0-----:R-:W-:Y:S02]  /*bae0*/  LOP3.LUT R15, R9.reuse, 0xe4, R13.reuse, 0xfe, !PT ;  /* 0x000000e4090f7812 */ /* 0x141fe400078efe0d */
[C-C-:B------:R-:W-:Y:S01]  /*baf0*/  LOP3.LUT R7, R9.reuse, 0xe8, R13.reuse, 0xfe, !PT ;  /* 0x000000e809077812 */ /* 0x140fe200078efe0d */
[----:B--2---:R-:W2:Y:S01]  /*bb00*/  LDL.LU R19, [R1+0x54] ;  /* 0x0000540001137983 */ /* 0x004ea20000300800 */
[----:B------:R-:W-:-:S03]  /*bb10*/  LOP3.LUT R17, R9, 0xea, R13, 0xfe, !PT ;  /* 0x000000ea09117812 */ /* 0x000fc600078efe0d */
[----:B------:R0:W-:Y:S04]  /*bb20*/  STL [R1+0x128], R15 ;  /* 0x0001280f01007387 */ /* 0x0001e80000100800 */
[----:B------:R-:W-:Y:S04]  /*bb30*/  @P3 STG.E.U16 [R20.64], R5 ;  /* 0x0000000514003986 */ /* 0x000fe8000c101506 */
[----:B------:R1:W-:Y:S04]  /*bb40*/  @P4 STG.E.U16 [R22.64], R8 ;  /* 0x0000000816004986 */ /* 0x0003e8000c101506 */
[----:B0-----:R-:W3:Y:S04]  /*bb50*/  LDL.LU R15, [R1+0x44] ;  /* 0x00004400010f7983 */ /* 0x001ee80000300800 */
[----:B------:R0:W-:Y:S01]  /*bb60*/  STL [R1+0x12c], R11 ;  /* 0x00012c0b01007387 */ /* 0x0001e20000100800 */
[----:B-1----:R-:W-:-:S03]  /*bb70*/  LOP3.LUT R23, R9, 0xec, R13, 0xfe, !PT ;  /* 0x000000ec09177812 */ /* 0x002fc600078efe0d */
[----:B0-----:R-:W4:Y:S04]  /*bb80*/  LDL.LU R11, [R1+0x14] ;  /* 0x00001400010b7983 */ /* 0x001f280000300800 */
[----:B------:R0:W-:Y:S04]  /*bb90*/  STL [R1+0x130], R7 ;  /* 0x0001300701007387 */ /* 0x0001e80000100800 */
        /* <DEDUP_REMOVED lines=9> */
[----:B-----5:R-:W-:-:S03]  /*bc30*/  LOP3.LUT R17, R9, 0xf6, R13, 0xfe, !PT ;  /* 0x000000f609117812 */ /* 0x020fc600078efe0d */
[----:B------:R1:W-:Y:S01]  /*bc40*/  STL [R1+0x148], R7 ;  /* 0x0001480701007387 */ /* 0x0003e20000100800 */
[C---:B------:R-:W-:Y:S02]  /*bc50*/  LEA R24, P1, R2.reuse, R3, 0x1 ;  /* 0x0000000302187211 */ /* 0x040fe400078208ff */
[----:B------:R-:W-:Y:S02]  /*bc60*/  PRMT R4, R27, 0x7632, R4 ;  /* 0x000076321b047816 */ /* 0x000fe40000000004 */
[----:B0-----:R-:W-:Y:S01]  /*bc70*/  LOP3.LUT R23, R9, 0xf8, R13, 0xfe, !PT ;  /* 0x000000f809177812 */ /* 0x001fe200078efe0d */
[----:B-1----:R-:W5:Y:S01]  /*bc80*/  LDL.LU R7, [R1+0x4] ;  /* 0x0000040001077983 */ /* 0x002f620000300800 */
[----:B------:R-:W-:-:S03]  /*bc90*/  LEA.HI.X.SX32 R25, R2, R0, 0x1, P1 ;  /* 0x0000000002197211 */ /* 0x000fc600008f0eff */
[----:B------:R0:W-:Y:S04]  /*bca0*/  STL [R1+0x150], R17 ;  /* 0x0001501101007387 */ /* 0x0001e80000100800 */
[----:B------:R-:W-:Y:S01]  /*bcb0*/  STL [R1+0x154], R23 ;  /* 0x0001541701007387 */ /* 0x000fe20000100800 */
[----:B0-----:R-:W-:-:S03]  /*bcc0*/  LOP3.LUT R17, R9, 0xfa, R13, 0xfe, !PT ;  /* 0x000000fa09117812 */ /* 0x001fc600078efe0d */
[----:B------:R-:W-:Y:S01]  /*bcd0*/  @P5 STG.E.U16 [R24.64], R4 ;  /* 0x0000000418005986 */ /* 0x000fe2000c101506 */
[----:B------:R-:W-:-:S03]  /*bce0*/  LOP3.LUT R20, R9, 0x70, R13, 0xfe, !PT ;  /* 0x0000007009147812 */ /* 0x000fc600078efe0d */
[----:B------:R0:W-:Y:S01]  /*bcf0*/  STL [R1+0x158], R17 ;  /* 0x0001581101007387 */ /* 0x0001e20000100800 */
[C-C-:B------:R-:W-:Y:S02]  /*bd00*/  LOP3.LUT R21, R9.reuse, 0x72, R13.reuse, 0xfe, !PT ;  /* 0x0000007209157812 */ /* 0x140fe400078efe0d */
[C-C-:B------:R-:W-:Y:S02]  /*bd10*/  LOP3.LUT R22, R9.reuse, 0x74, R13.reuse, 0xfe, !PT ;  /* 0x0000007409167812 */ /* 0x140fe400078efe0d */
[C-C-:B------:R-:W-:Y:S02]  /*bd20*/  LOP3.LUT R16, R9.reuse, 0x76, R13.reuse, 0xfe, !PT ;  /* 0x0000007609107812 */ /* 0x140fe400078efe0d */
[C-C-:B------:R-:W-:Y:S02]  /*bd30*/  LOP3.LUT R8, R9.reuse, 0x78, R13.reuse, 0xfe, !PT ;  /* 0x0000007809087812 */ /* 0x140fe400078efe0d */
[C-C-:B0-----:R-:W-:Y:S02]  /*bd40*/  LOP3.LUT R17, R9.reuse, 0xfc, R13.reuse, 0xfe, !PT ;  /* 0x000000fc09117812 */ /* 0x141fe400078efe0d */
[----:B------:R-:W-:-:S02]  /*bd50*/  LOP3.LUT R12, R9, 0x7a, R13, 0xfe, !PT ;  /* 0x0000007a090c7812 */ /* 0x000fc400078efe0d */
[C-C-:B------:R-:W-:Y:S02]  /*bd60*/  LOP3.LUT R4, R9.reuse, 0x7c, R13.reuse, 0xfe, !PT ;  /* 0x0000007c09047812 */ /* 0x140fe400078efe0d */
[C-C-:B------:R-:W-:Y:S02]  /*bd70*/  LOP3.LUT R24, R9.reuse, 0x7e, R13.reuse, 0xfe, !PT ;  /* 0x0000007e09187812 */ /* 0x140fe400078efe0d */
[C-C-:B------:R-:W-:Y:S02]  /*bd80*/  LOP3.LUT R25, R9.reuse, 0x80, R13.reuse, 0xfe, !PT ;  /* 0x0000008009197812 */ /* 0x140fe400078efe0d */
[C-C-:B------:R-:W-:Y:S02]  /*bd90*/  LOP3.LUT R26, R9.reuse, 0x82, R13.reuse, 0xfe, !PT ;  /* 0x00000082091a7812 */ /* 0x140fe400078efe0d */
[C-C-:B------:R-:W-:Y:S02]  /*bda0*/  LOP3.LUT R27, R9.reuse, 0x84, R13.reuse, 0xfe, !PT ;  /* 0x00000084091b7812 */ /* 0x140fe400078efe0d */
[----:B------:R-:W-:-:S02]  /*bdb0*/  LOP3.LUT R28, R9, 0x86, R13, 0xfe, !PT ;  /* 0x00000086091c7812 */ /* 0x000fc400078efe0d */
[C-C-:B------:R-:W-:Y:S02]  /*bdc0*/  LOP3.LUT R29, R9.reuse, 0x88, R13.reuse, 0xfe, !PT ;  /* 0x00000088091d7812 */ /* 0x140fe400078efe0d */
[C-C-:B------:R-:W-:Y:S02]  /*bdd0*/  LOP3.LUT R6, R9.reuse, 0x9c, R13.reuse, 0xfe, !PT ;  /* 0x0000009c09067812 */ /* 0x140fe400078efe0d */
[C-C-:B------:R-:W-:Y:S02]  /*bde0*/  LOP3.LUT R14, R9.reuse, 0x9e, R13.reuse, 0xfe, !PT ;  /* 0x0000009e090e7812 */ /* 0x140fe400078efe0d */
[C-C-:B------:R-:W-:Y:S02]  /*bdf0*/  LOP3.LUT R10, R9.reuse, 0xa0, R13.reuse, 0xfe, !PT ;  /* 0x000000a0090a7812 */ /* 0x140fe400078efe0d */
[C-C-:B------:R-:W-:Y:S02]  /*be00*/  LOP3.LUT R18, R9.reuse, 0xa2, R13.reuse, 0xfe, !PT ;  /* 0x000000a209127812 */ /* 0x140fe400078efe0d */
[----:B------:R-:W-:Y:S01]  /*be10*/  LOP3.LUT R9, R9, 0xfe, R13, 0xfe, !PT ;  /* 0x000000fe09097812 */ /* 0x000fe200078efe0d */
[----:B------:R0:W-:Y:S04]  /*be20*/  STL [R1+0x15c], R17 ;  /* 0x00015c1101007387 */ /* 0x0001e80000100800 */
[----:B0-----:R-:W3:Y:S04]  /*be30*/  LDL.LU R17, [R1+0x414] ;  /* 0x0004140001117983 */ /* 0x001ee80000300800 */
[----:B------:R-:W3:Y:S04]  /*be40*/  LDL.LU R13, [R1+0x410] ;  /* 0x00041000010d7983 */ /* 0x000ee80000300800 */
[----:B------:R0:W-:Y:S04]  /*be50*/  STL [R1+0x14c], R9 ;  /* 0x00014c0901007387 */ /* 0x0001e80000100800 */
[----:B0-----:R-:W3:Y:S01]  /*be60*/  LDL.LU R9, [R1+0x40c] ;  /* 0x00040c0001097983 */ /* 0x001ee20000300800 */
[----:B------:R-:W-:Y:S01]  /*be70*/  IMAD.MOV.U32 R23, RZ, RZ, c[0x0][0x198] ;  /* 0x00006600ff177624 */ /* 0x000fe200078e00ff */
[----:B------:R-:W-:-:S03]  /*be80*/  ISETP.LT.AND P2, PT, R20, c[0x0][0x17c], !P0 ;  /* 0x00005f0014007a0c */ /* 0x000fc60004741270 */
[----:B------:R-:W-:Y:S01]  /*be90*/  IMAD R2, R23, 0x2, R2 ;  /* 0x0000000217027824 */ /* 0x000fe200078e0202 */
[----:B------:R-:W-:-:S04]  /*bea0*/  ISETP.LT.AND P5, PT, R21, c[0x0][0x17c], !P0 ;  /* 0x00005f0015007a0c */ /* 0x000fc800047a1270 */
[----:B------:R-:W-:Y:S02]  /*beb0*/  LEA R20, P1, R2, R3, 0x1 ;  /* 0x0000000302147211 */ /* 0x000fe400078208ff */
[----:B------:R-:W-:Y:S01]  /*bec0*/  ISETP.LT.AND P3, PT, R16, c[0x0][0x17c], !P0 ;  /* 0x00005f0010007a0c */ /* 0x000fe20004761270 */
[C---:B------:R-:W-:Y:S01]  /*bed0*/  IMAD R16, R23.reuse, 0x2, R2 ;  /* 0x0000000217107824 */ /* 0x040fe200078e0202 */
[----:B------:R-:W-:Y:S02]  /*bee0*/  LEA.HI.X.SX32 R21, R2, R0, 0x1, P1 ;  /* 0x0000000002157211 */ /* 0x000fe400008f0eff */
[----:B------:R-:W-:Y:S01]  /*bef0*/  ISETP.LT.AND P4, PT, R22, c[0x0][0x17c], !P0 ;  /* 0x00005f0016007a0c */ /* 0x000fe20004781270 */
[----:B------:R-:W-:Y:S01]  /*bf00*/  IMAD R2, R23, 0x2, R16 ;  /* 0x0000000217027824 */ /* 0x000fe200078e0210 */
[----:B------:R-:W-:Y:S02]  /*bf10*/  ISETP.LT.AND P1, PT, R8, c[0x0][0x17c], !P0 ;  /* 0x00005f0008007a0c */ /* 0x000fe40004721270 */
[----:B--2---:R-:W-:-:S02]  /*bf20*/  PRMT R5, R19, 0x7632, R5 ;  /* 0x0000763213057816 */ /* 0x004fc40000000005 */
[----:B------:R-:W2:Y:S04]  /*bf30*/  LDL.LU R19, [R1+0x78] ;  /* 0x0000780001137983 */ /* 0x000ea80000300800 */
[----:B------:R0:W-:Y:S02]  /*bf40*/  @P2 STG.E.U16 [R20.64], R5 ;  /* 0x0000000514002986 */ /* 0x0001e4000c101506 */
[----:B0-----:R-:W-:-:S04]  /*bf50*/  LEA R20, P6, R16, R3, 0x1 ;  /* 0x0000000310147211 */ /* 0x001fc800078c08ff */
[----:B------:R-:W-:Y:S01]  /*bf60*/  LEA.HI.X.SX32 R21, R16, R0, 0x1, P6 ;  /* 0x0000000010157211 */ /* 0x000fe200030f0eff */
[----:B------:R-:W-:Y:S01]  /*bf70*/  IMAD.MOV.U32 R16, RZ, RZ, c[0x0][0x198] ;  /* 0x00006600ff107624 */ /* 0x000fe200078e00ff */
[----:B------:R-:W-:-:S03]  /*bf80*/  LEA R22, P6, R2, R3, 0x1 ;  /* 0x0000000302167211 */ /* 0x000fc600078c08ff */
[----:B------:R-:W-:Y:S01]  /*bf90*/  IMAD R8, R16, 0x2, R2 ;  /* 0x0000000210087824 */ /* 0x000fe200078e0202 */
[----:B------:R-:W-:Y:S02]  /*bfa0*/  LEA.HI.X.SX32 R23, R2, R0, 0x1, P6 ;  /* 0x0000000002177211 */ /* 0x000fe400030f0eff */
[----:B----4-:R-:W-:Y:S01]  /*bfb0*/  PRMT R5, R11, 0x7632, R5 ;  /* 0x000076320b057816 */ /* 0x010fe20000000005 */
[----:B------:R-:W-:Y:S01]  /*bfc0*/  IMAD R2, R16, 0x2, R8 ;  /* 0x0000000210027824 */ /* 0x000fe200078e0208 */
[----:B------:R-:W-:Y:S02]  /*bfd0*/  ISETP.LT.AND P2, PT, R12, c[0x0][0x17c], !P0 ;  /* 0x00005f000c007a0c */ /* 0x000fe40004741270 */
[----:B------:R-:W-:Y:S02]  /*bfe0*/  PRMT R12, R5, 0x7632, R12 ;  /* 0x00007632050c7816 */ /* 0x000fe4000000000c */
[----:B---3--:R-:W-:Y:S02]  /*bff0*/  PRMT R9, R15, 0x7632, R9 ;  /* 0x000076320f097816 */ /* 0x008fe40000000009 */
[----:B------:R-:W3:Y:S04]  /*c000*/  LDL.LU R15, [R1+0x88] ;  /* 0x00008800010f7983 */ /* 0x000ee80000300800 */
[----:B------:R0:W-:Y:S01]  /*c010*/  @P5 STG.E.U16 [R20.64], R9 ;  /* 0x0000000914005986 */ /* 0x0001e2000c101506 */
[----:B------:R-:W-:-:S03]  /*c020*/  ISETP.LT.AND P5, PT, R4, c[0x0][0x17c], !P0 ;  /* 0x00005f0004007a0c */ /* 0x000fc600047a1270 */
[----:B------:R1:W-:Y:S01]  /*c030*/  @P4 STG.E.U16 [R22.64], R5 ;  /* 0x0000000516004986 */ /* 0x0003e2000c101506 */
[----:B-----5:R-:W-:-:S03]  /*c040*/  PRMT R4, R7, 0x7632, R4 ;  /* 0x0000763207047816 */ /* 0x020fc60000000004 */
[----:B------:R-:W4:Y:S01]  /*c050*/  LDL.LU R11, [R1+0x38] ;  /* 0x00003800010b7983 */ /* 0x000f220000300800 */
[----:B0-----:R-:W-:-:S03]  /*c060*/  LEA R20, P6, R8, R3, 0x1 ;  /* 0x0000000308147211 */ /* 0x001fc600078c08ff */
[----:B------:R-:W5:Y:S01]  /*c070*/  LDL.LU R7, [R1+0xa8] ;  /* 0x0000a80001077983 */ /* 0x000f620000300800 */
[-C--:B------:R-:W-:Y:S02]  /*c080*/  LEA.HI.X.SX32 R21, R8, R0.reuse, 0x1, P6 ;  /* 0x0000000008157211 */ /* 0x080fe400030f0eff */
[----:B-1----:R-:W-:Y:S02]  /*c090*/  LEA R22, P6, R2, R3, 0x1 ;  /* 0x0000000302167211 */ /* 0x002fe400078c08ff */
[----:B------:R-:W-:Y:S02]  /*c0a0*/  ISETP.LT.AND P4, PT, R24, c[0x0][0x17c], !P0 ;  /* 0x00005f0018007a0c */ /* 0x000fe40004781270 */
[----:B------:R-:W-:Y:S01]  /*c0b0*/  LEA.HI.X.SX32 R23, R2, R0, 0x1, P6 ;  /* 0x0000000002177211 */ /* 0x000fe200030f0eff */
[----:B------:R-:W3:Y:S04]  /*c0c0*/  LDL.LU R24, [R1+0x20] ;  /* 0x0000200001187983 */ /* 0x000ee80000300800 */
[----:B------:R0:W-:Y:S01]  /*c0d0*/  @P3 STG.E.U16 [R20.64], R4 ;  /* 0x0000000414003986 */ /* 0x0001e2000c101506 */
[----:B------:R-:W-:Y:S01]  /*c0e0*/  ISETP.LT.AND P3, PT, R25, c[0x0][0x17c], !P0 ;  /* 0x00005f0019007a0c */ /* 0x000fe20004761270 */
[----:B------:R-:W-:-:S02]  /*c0f0*/  IMAD R8, R16, 0x2, R2 ;  /* 0x0000000210087824 */ /* 0x000fc400078e0202 */
[----:B------:R1:W-:Y:S04]  /*c100*/  @P1 STG.E.U16 [R22.64], R12 ;  /* 0x0000000c16001986 */ /* 0x0003e8000c101506 */
[----:B0-----:R-:W3:Y:S04]  /*c110*/  LDL.LU R21, [R1+0x10] ;  /* 0x0000100001157983 */ /* 0x001ee80000300800 */
[----:B------:R-:W3:Y:S04]  /*c120*/  LDL.LU R20, [R1+0x24] ;  /* 0x0000240001147983 */ /* 0x000ee80000300800 */
[----:B------:R-:W3:Y:S04]  /*c130*/  LDL.LU R25, [R1] ;  /* 0x0000000001197983 */ /* 0x000ee80000300800 */
[----:B-1----:R-:W3:Y:S04]  /*c140*/  LDL.LU R23, [R1+0x30] ;  /* 0x0000300001177983 */ /* 0x002ee80000300800 */
[----:B------:R-:W3:Y:S01]  /*c150*/  LDL.LU R22, [R1+0x68] ;  /* 0x0000680001167983 */ /* 0x000ee20000300800 */
[----:B------:R-:W-:-:S02]  /*c160*/  LEA R4, P6, R8, R3, 0x1 ;  /* 0x0000000308047211 */ /* 0x000fc400078c08ff */
[----:B------:R-:W-:Y:S02]  /*c170*/  PRMT R9, R9, 0x7632, R9 ;  /* 0x0000763209097816 */ /* 0x000fe40000000009 */
[----:B------:R-:W-:-:S05]  /*c180*/  LEA.HI.X.SX32 R5, R8, R0, 0x1, P6 ;  /* 0x0000000008057211 */ /* 0x000fca00030f0eff */
[----:B------:R0:W-:Y:S01]  /*c190*/  @P2 STG.E.U16 [R4.64], R9 ;  /* 0x0000000904002986 */ /* 0x0001e2000c101506 */
[----:B------:R-:W-:-:S03]  /*c1a0*/  ISETP.LT.AND P2, PT, R27, c[0x0][0x17c], !P0 ;  /* 0x00005f001b007a0c */ /* 0x000fc60004741270 */
[----:B------:R-:W4:Y:S01]  /*c1b0*/  LDL.LU R27, [R1+0xb8] ;  /* 0x0000b800011b7983 */ /* 0x000f220000300800 */
[----:B------:R-:W-:Y:S01]  /*c1c0*/  IMAD R2, R16, 0x2, R8 ;  /* 0x0000000210027824 */ /* 0x000fe200078e0208 */
[----:B------:R-:W-:-:S04]  /*c1d0*/  PRMT R13, R13, 0x7632, R13 ;  /* 0x000076320d0d7816 */ /* 0x000fc8000000000d */
[----:B------:R-:W-:Y:S01]  /*c1e0*/  LEA R8, P6, R2, R3, 0x1 ;  /* 0x0000000302087211 */ /* 0x000fe200078c08ff */
[----:B0-----:R-:W-:-:S03]  /*c1f0*/  IMAD R5, R16, 0x2, R2 ;  /* 0x0000000210057824 */ /* 0x001fc600078e0202 */
[----:B------:R-:W-:Y:S01]  /*c200*/  LEA.HI.X.SX32 R9, R2, R0, 0x1, P6 ;  /* 0x0000000002097211 */ /* 0x000fe200030f0eff */
[----:B------:R-:W-:Y:S01]  /*c210*/  IMAD R2, R16, 0x2, R5 ;  /* 0x0000000210027824 */ /* 0x000fe200078e0205 */
[----:B------:R-:W-:-:S03]  /*c220*/  LEA R4, P6, R5, R3, 0x1 ;  /* 0x0000000305047211 */ /* 0x000fc600078c08ff */
[----:B------:R0:W-:Y:S01]  /*c230*/  @P5 STG.E.U16 [R8.64], R13 ;  /* 0x0000000d08005986 */ /* 0x0001e2000c101506 */
[----:B------:R-:W-:Y:S01]  /*c240*/  PRMT R17, R17, 0x7632, R17 ;  /* 0x0000763211117816 */ /* 0x000fe20000000011 */
[----:B------:R-:W-:Y:S01]  /*c250*/  IMAD R12, R16, 0x2, R2 ;  /* 0x00000002100c7824 */ /* 0x000fe200078e0202 */
[----:B------:R-:W-:Y:S02]  /*c260*/  LEA.HI.X.SX32 R5, R5, R0, 0x1, P6 ;  /* 0x0000000005057211 */ /* 0x000fe400030f0eff */
[----:B------:R-:W-:-:S03]  /*c270*/  ISETP.LT.AND P1, PT, R26, c[0x0][0x17c], !P0 ;  /* 0x00005f001a007a0c */ /* 0x000fc60004721270 */
[----:B------:R1:W-:Y:S01]  /*c280*/  @P4 STG.E.U16 [R4.64], R17 ;  /* 0x0000001104004986 */ /* 0x0003e2000c101506 */
[----:B0-----:R-:W-:-:S04]  /*c290*/  LEA R8, P6, R2, R3, 0x1 ;  /* 0x0000000302087211 */ /* 0x001fc800078c08ff */
[-C--:B------:R-:W-:Y:S01]  /*c2a0*/  LEA.HI.X.SX32 R9, R2, R0.reuse, 0x1, P6 ;  /* 0x0000000002097211 */ /* 0x080fe200030f0eff */
[----:B------:R-:W-:Y:S01]  /*c2b0*/  IMAD R2, R16, 0x2, R12 ;  /* 0x0000000210027824 */ /* 0x000fe200078e020c */
[-C--:B-1----:R-:W-:Y:S01]  /*c2c0*/  LEA R4, P6, R12, R3.reuse, 0x1 ;  /* 0x000000030c047211 */ /* 0x082fe200078c08ff */
[----:B------:R-:W5:Y:S01]  /*c2d0*/  LDL.LU R17, [R1+0x98] ;  /* 0x0000980001117983 */ /* 0x000f620000300800 */
[----:B------:R-:W-:Y:S02]  /*c2e0*/  ISETP.LT.AND P5, PT, R28, c[0x0][0x17c], !P0 ;  /* 0x00005f001c007a0c */ /* 0x000fe400047a1270 */
[----:B------:R-:W-:Y:S01]  /*c2f0*/  LEA.HI.X.SX32 R5, R12, R0, 0x1, P6 ;  /* 0x000000000c057211 */ /* 0x000fe200030f0eff */
[----:B------:R-:W-:Y:S01]  /*c300*/  IMAD R12, R16, 0x2, R2 ;  /* 0x00000002100c7824 */ /* 0x000fe200078e0202 */
[----:B------:R-:W-:Y:S02]  /*c310*/  ISETP.LT.AND P4, PT, R29, c[0x0][0x17c], !P0 ;  /* 0x00005f001d007a0c */ /* 0x000fe40004781270 */
[----:B------:R-:W5:Y:S04]  /*c320*/  LDL.LU R29, [R1+0x40] ;  /* 0x00004000011d7983 */ /* 0x000f680000300800 */
[----:B--2---:R0:W-:Y:S02]  /*c330*/  @P3 STG.E.U16 [R8.64], R19 ;  /* 0x0000001308003986 */ /* 0x0041e4000c101506 */
[----:B0-----:R-:W-:-:S04]  /*c340*/  LEA R8, P6, R2, R3, 0x1 ;  /* 0x0000000302087211 */ /* 0x001fc800078c08ff */
[----:B------:R-:W-:Y:S01]  /*c350*/  LEA.HI.X.SX32 R9, R2, R0, 0x1, P6 ;  /* 0x0000000002097211 */ /* 0x000fe200030f0eff */
[----:B------:R-:W-:Y:S01]  /*c360*/  IMAD R2, R16, 0x2, R12 ;  /* 0x0000000210027824 */ /* 0x000fe200078e020c */
[----:B---3--:R0:W-:Y:S04]  /*c370*/  @P1 STG.E.U16 [R4.64], R22 ;  /* 0x0000001604001986 */ /* 0x0081e8000c101506 */
[----:B------:R1:W-:Y:S01]  /*c380*/  @P2 STG.E.U16 [R8.64], R15 ;  /* 0x0000000f08002986 */ /* 0x0003e2000c101506 */
[----:B0-----:R-:W-:-:S04]  /*c390*/  LEA R4, P6, R12, R3, 0x1 ;  /* 0x000000030c047211 */ /* 0x001fc800078c08ff */
[----:B------:R-:W-:Y:S01]  /*c3a0*/  LEA.HI.X.SX32 R5, R12, R0, 0x1, P6 ;  /* 0x000000000c057211 */ /* 0x000fe200030f0eff */
[----:B------:R-:W-:Y:S01]  /*c3b0*/  IMAD R12, R16, 0x2, R2 ;  /* 0x00000002100c7824 */ /* 0x000fe200078e0202 */
[----:B-1----:R-:W-:-:S03]  /*c3c0*/  LEA R8, P6, R2, R3, 0x1 ;  /* 0x0000000302087211 */ /* 0x002fc600078c08ff */
[----:B----4-:R0:W-:Y:S01]  /*c3d0*/  @P5 STG.E.U16 [R4.64], R11 ;  /* 0x0000000b04005986 */ /* 0x0101e2000c101506 */
[----:B------:R-:W-:Y:S01]  /*c3e0*/  LEA.HI.X.SX32 R9, R2, R0, 0x1, P6 ;  /* 0x0000000002097211 */ /* 0x000fe200030f0eff */
[----:B------:R-:W-:Y:S01]  /*c3f0*/  IMAD R2, R16, 0x2, R12 ;  /* 0x0000000210027824 */ /* 0x000fe200078e020c */
[----:B------:R-:W-:Y:S02]  /*c400*/  ISETP.LT.AND P1, PT, R21, c[0x0][0x17c], !P0 ;  /* 0x00005f0015007a0c */ /* 0x000fe40004721270 */
[----:B------:R-:W-:Y:S01]  /*c410*/  ISETP.LT.AND P3, PT, R25, c[0x0][0x17c], !P0 ;  /* 0x00005f0019007a0c */ /* 0x000fe20004761270 */
[----:B------:R-:W2:Y:S01]  /*c420*/  LDL.LU R21, [R1+0x50] ;  /* 0x0000500001157983 */ /* 0x000ea20000300800 */
[----:B------:R-:W-:-:S03]  /*c430*/  ISETP.LT.AND P2, PT, R24, c[0x0][0x17c], !P0 ;  /* 0x00005f0018007a0c */ /* 0x000fc60004741270 */
[----:B------:R-:W3:Y:S01]  /*c440*/  LDL.LU R25, [R1+0x28] ;  /* 0x0000280001197983 */ /* 0x000ee20000300800 */
[----:B0-----:R-:W-:-:S03]  /*c450*/  LEA R4, P6, R12, R3, 0x1 ;  /* 0x000000030c047211 */ /* 0x001fc600078c08ff */
[----:B------:R0:W-:Y:S01]  /*c460*/  @P4 STG.E.U16 [R8.64], R27 ;  /* 0x0000001b08004986 */ /* 0x0001e2000c101506 */
[----:B------:R-:W-:-:S03]  /*c470*/  LEA.HI.X.SX32 R5, R12, R0, 0x1, P6 ;  /* 0x000000000c057211 */ /* 0x000fc600030f0eff */
[----:B------:R-:W4:Y:S01]  /*c480*/  LDL.LU R24, [R1+0x60] ;  /* 0x0000600001187983 */ /* 0x000f220000300800 */
[----:B------:R-:W-:-:S03]  /*c490*/  ISETP.LT.AND P5, PT, R20, c[0x0][0x17c], !P0 ;  /* 0x00005f0014007a0c */ /* 0x000fc600047a1270 */
[----:B------:R-:W4:Y:S01]  /*c4a0*/  LDL.LU R28, [R1+0x58] ;  /* 0x00005800011c7983 */ /* 0x000f220000300800 */
[----:B------:R-:W-:Y:S02]  /*c4b0*/  ISETP.LT.AND P4, PT, R23, c[0x0][0x17c], !P0 ;  /* 0x00005f0017007a0c */ /* 0x000fe40004781270 */
[-C--:B0-----:R-:W-:Y:S01]  /*c4c0*/  LEA R8, P6, R2, R3.reuse, 0x1 ;  /* 0x0000000302087211 */ /* 0x081fe200078c08ff */
[----:B------:R-:W4:Y:S01]  /*c4d0*/  LDL.LU R26, [R1+0x48] ;  /* 0x00004800011a7983 */ /* 0x000f220000300800 */
[----:B------:R-:W-:Y:S02]  /*c4e0*/  IMAD R12, R16, 0x2, R2 ;  /* 0x00000002100c7824 */ /* 0x000fe400078e0202 */
[----:B------:R-:W-:Y:S01]  /*c4f0*/  LEA.HI.X.SX32 R9, R2, R0, 0x1, P6 ;  /* 0x0000000002097211 */ /* 0x000fe200030f0eff */
[----:B------:R-:W4:Y:S04]  /*c500*/  LDL.LU R20, [R1+0x18] ;  /* 0x0000180001147983 */ /* 0x000f280000300800 */
[----:B------:R-:W4:Y:S04]  /*c510*/  LDL.LU R23, [R1+0x8] ;  /* 0x0000080001177983 */ /* 0x000f280000300800 */
[----:B------:R-:W4:Y:S04]  /*c520*/  LDL.LU R2, [R1+0x34] ;  /* 0x0000340001027983 */ /* 0x000f280000300800 */
[----:B-----5:R0:W-:Y:S04]  /*c530*/  @P3 STG.E.U16 [R4.64], R7 ;  /* 0x0000000704003986 */ /* 0x0201e8000c101506 */
[----:B------:R1:W-:Y:S01]  /*c540*/  @P1 STG.E.U16 [R8.64], R17 ;  /* 0x0000001108001986 */ /* 0x0003e2000c101506 */
[----:B0-----:R-:W-:-:S04]  /*c550*/  LEA R4, P6, R12, R3, 0x1 ;  /* 0x000000030c047211 */ /* 0x001fc800078c08ff */
[----:B------:R-:W-:Y:S02]  /*c560*/  LEA.HI.X.SX32 R5, R12, R0, 0x1, P6 ;  /* 0x000000000c057211 */ /* 0x000fe400030f0eff */
[----:B------:R-:W-:-:S03]  /*c570*/  ISETP.LT.AND P1, PT, R29, c[0x0][0x17c], !P0 ;  /* 0x00005f001d007a0c */ /* 0x000fc60004721270 */
[----:B---3--:R0:W-:Y:S01]  /*c580*/  @P2 STG.E.U16 [R4.64], R25 ;  /* 0x0000001904002986 */ /* 0x0081e2000c101506 */
[----:B--2---:R-:W-:-:S03]  /*c590*/  ISETP.LT.AND P2, PT, R21, c[0x0][0x17c], !P0 ;  /* 0x00005f0015007a0c */ /* 0x004fc60004741270 */
[----:B------:R-:W2:Y:S01]  /*c5a0*/  LDL.LU R21, [R1+0x90] ;  /* 0x0000900001157983 */ /* 0x000ea20000300800 */
[----:B----4-:R-:W-:Y:S01]  /*c5b0*/  ISETP.LT.AND P3, PT, R2, c[0x0][0x17c], !P0 ;  /* 0x00005f0002007a0c */ /* 0x010fe20004761270 */
[----:B------:R-:W-:-:S04]  /*c5c0*/  IMAD R2, R16, 0x2, R12 ;  /* 0x0000000210027824 */ /* 0x000fc800078e020c */
[----:B------:R-:W-:Y:S01]  /*c5d0*/  IMAD R12, R16, 0x2, R2 ;  /* 0x00000002100c7824 */ /* 0x000fe200078e0202 */
[----:B-1----:R-:W-:-:S04]  /*c5e0*/  LEA R8, P6, R2, R3, 0x1 ;  /* 0x0000000302087211 */ /* 0x002fc800078c08ff */
[----:B------:R-:W-:Y:S01]  /*c5f0*/  LEA.HI.X.SX32 R9, R2, R0, 0x1, P6 ;  /* 0x0000000002097211 */ /* 0x000fe200030f0eff */
[----:B------:R-:W-:Y:S01]  /*c600*/  IMAD R2, R16, 0x2, R12 ;  /* 0x0000000210027824 */ /* 0x000fe200078e020c */
[----:B0-----:R-:W-:-:S03]  /*c610*/  LEA R4, P6, R12, R3, 0x1 ;  /* 0x000000030c047211 */ /* 0x001fc600078c08ff */
[----:B------:R0:W-:Y:S01]  /*c620*/  @P5 STG.E.U16 [R8.64], R28 ;  /* 0x0000001c08005986 */ /* 0x0001e2000c101506 */
[----:B------:R-:W-:Y:S01]  /*c630*/  LEA.HI.X.SX32 R5, R12, R0, 0x1, P6 ;  /* 0x000000000c057211 */ /* 0x000fe200030f0eff */
[----:B------:R-:W-:-:S04]  /*c640*/  IMAD R12, R16, 0x2, R2 ;  /* 0x00000002100c7824 */ /* 0x000fc800078e0202 */
[----:B------:R1:W-:Y:S01]  /*c650*/  @P4 STG.E.U16 [R4.64], R26 ;  /* 0x0000001a04004986 */ /* 0x0003e2000c101506 */
[----:B------:R-:W-:-:S03]  /*c660*/  ISETP.LT.AND P4, PT, R6, c[0x0][0x17c], !P0 ;  /* 0x00005f0006007a0c */ /* 0x000fc60004781270 */
[----:B------:R-:W3:Y:S01]  /*c670*/  LDL.LU R6, [R1+0x408] ;  /* 0x0004080001067983 */ /* 0x000ee20000300800 */
[----:B0-----:R-:W-:-:S04]  /*c680*/  LEA R8, P6, R2, R3, 0x1 ;  /* 0x0000000302087211 */ /* 0x001fc800078c08ff */
[----:B------:R-:W-:Y:S02]  /*c690*/  LEA.HI.X.SX32 R9, R2, R0, 0x1, P6 ;  /* 0x0000000002097211 */ /* 0x000fe400030f0eff */
[----:B-1----:R-:W-:-:S04]  /*c6a0*/  LEA R4, P6, R12, R3, 0x1 ;  /* 0x000000030c047211 */ /* 0x002fc800078c08ff */
[----:B------:R-:W-:Y:S01]  /*c6b0*/  LEA.HI.X.SX32 R5, R12, R0, 0x1, P6 ;  /* 0x000000000c057211 */ /* 0x000fe200030f0eff */
[----:B------:R0:W-:Y:S01]  /*c6c0*/  @P3 STG.E.U16 [R8.64], R20 ;  /* 0x0000001408003986 */ /* 0x0001e2000c101506 */
[----:B------:R-:W-:-:S03]  /*c6d0*/  ISETP.LT.AND P3, PT, R14, c[0x0][0x17c], !P0 ;  /* 0x00005f000e007a0c */ /* 0x000fc60004761270 */
[----:B------:R-:W4:Y:S04]  /*c6e0*/  LDL.LU R14, [R1+0x404] ;  /* 0x00040400010e7983 */ /* 0x000f280000300800 */
[----:B------:R1:W-:Y:S01]  /*c6f0*/  @P1 STG.E.U16 [R4.64], R23 ;  /* 0x0000001704001986 */ /* 0x0003e2000c101506 */
[----:B------:R-:W-:-:S03]  /*c700*/  ISETP.LT.AND P1, PT, R10, c[0x0][0x17c], !P0 ;  /* 0x00005f000a007a0c */ /* 0x000fc60004721270 */
[----:B------:R-:W5:Y:S04]  /*c710*/  LDL.LU R29, [R1+0xa0] ;  /* 0x0000a000011d7983 */ /* 0x000f680000300800 */
[----:B------:R-:W2:Y:S01]  /*c720*/  LDL.LU R10, [R1+0x400] ;  /* 0x00040000010a7983 */ /* 0x000ea20000300800 */
[----:B------:R-:W-:-:S04]  /*c730*/  IMAD R2, R16, 0x2, R12 ;  /* 0x0000000210027824 */ /* 0x000fc800078e020c */
[----:B------:R-:W-:Y:S01]  /*c740*/  IMAD R12, R16, 0x2, R2 ;  /* 0x00000002100c7824 */ /* 0x000fe200078e0202 */
[----:B0-----:R-:W-:-:S04]  /*c750*/  LEA R8, P6, R2, R3, 0x1 ;  /* 0x0000000302087211 */ /* 0x001fc800078c08ff */
[-C--:B------:R-:W-:Y:S01]  /*c760*/  LEA.HI.X.SX32 R9, R2, R0.reuse, 0x1, P6 ;  /* 0x0000000002097211 */ /* 0x080fe200030f0eff */
[----:B------:R-:W-:Y:S01]  /*c770*/  IMAD R2, R16, 0x2, R12 ;  /* 0x0000000210027824 */ /* 0x000fe200078e020c */
[----:B-1----:R-:W-:Y:S02]  /*c780*/  LEA R4, P6, R12, R3, 0x1 ;  /* 0x000000030c047211 */ /* 0x002fe400078c08ff */
[----:B------:R-:W-:Y:S02]  /*c790*/  ISETP.LT.AND P5, PT, R24, c[0x0][0x17c], !P0 ;  /* 0x00005f0018007a0c */ /* 0x000fe400047a1270 */
[----:B------:R-:W-:Y:S01]  /*c7a0*/  LEA.HI.X.SX32 R5, R12, R0, 0x1, P6 ;  /* 0x000000000c057211 */ /* 0x000fe200030f0eff */
[----:B------:R-:W-:Y:S01]  /*c7b0*/  IMAD R12, R16, 0x2, R2 ;  /* 0x00000002100c7824 */ /* 0x000fe200078e0202 */
[----:B---3--:R0:W-:Y:S01]  /*c7c0*/  @P2 STG.E.U16 [R8.64], R6 ;  /* 0x0000000608002986 */ /* 0x0081e2000c101506 */
[----:B------:R-:W-:-:S03]  /*c7d0*/  ISETP.LT.AND P2, PT, R18, c[0x0][0x17c], !P0 ;  /* 0x00005f0012007a0c */ /* 0x000fc60004741270 */
[----:B------:R-:W3:Y:S04]  /*c7e0*/  LDL.LU R18, [R1+0x3fc] ;  /* 0x0003fc0001127983 */ /* 0x000ee80000300800 */
[----:B------:R-:W5:Y:S01]  /*c7f0*/  LDL.LU R24, [R1+0xa4] ;  /* 0x0000a40001187983 */ /* 0x000f620000300800 */
[----:B0-----:R-:W-:-:S04]  /*c800*/  LEA R8, P6, R2, R3, 0x1 ;  /* 0x0000000302087211 */ /* 0x001fc800078c08ff */
[----:B------:R-:W-:Y:S02]  /*c810*/  LEA.HI.X.SX32 R9, R2, R0, 0x1, P6 ;  /* 0x0000000002097211 */ /* 0x000fe400030f0eff */
[----:B------:R-:W5:Y:S04]  /*c820*/  LDL.LU R2, [R1+0x84] ;  /* 0x0000840001027983 */ /* 0x000f680000300800 */
[----:B--2---:R-:W-:Y:S04]  /*c830*/  @P5 STG.E.U16 [R4.64], R10 ;  /* 0x0000000a04005986 */ /* 0x004fe8000c101506 */
[----:B----4-:R0:W-:Y:S01]  /*c840*/  @P4 STG.E.U16 [R8.64], R14 ;  /* 0x0000000e08004986 */ /* 0x0101e2000c101506 */
[----:B------:R-:W-:-:S03]  /*c850*/  ISETP.LT.AND P4, PT, R21, c[0x0][0x17c], !P0 ;  /* 0x00005f0015007a0c */ /* 0x000fc60004781270 */
[----:B------:R-:W2:Y:S04]  /*c860*/  LDL.LU R21, [R1+0xb4] ;  /* 0x0000b40001157983 */ /* 0x000ea80000300800 */
[----:B0-----:R-:W4:Y:S01]  /*c870*/  LDL.LU R9, [R1+0x94] ;  /* 0x0000940001097983 */ /* 0x001f220000300800 */
[----:B------:R-:W-:-:S04]  /*c880*/  LEA R4, P6, R12, R3, 0x1 ;  /* 0x000000030c047211 */ /* 0x000fc800078c08ff */
[----:B------:R-:W-:Y:S02]  /*c890*/  LEA.HI.X.SX32 R5, R12, R0, 0x1, P6 ;  /* 0x000000000c057211 */ /* 0x000fe400030f0eff */
[----:B------:R-:W-:Y:S02]  /*c8a0*/  PRMT R10, R19, 0x7632, R10 ;  /* 0x00007632130a7816 */ /* 0x000fe4000000000a */
[----:B------:R-:W2:Y:S01]  /*c8b0*/  LDL.LU R19, [R1+0x3f8] ;  /* 0x0003f80001137983 */ /* 0x000ea20000300800 */
[----:B------:R-:W-:-:S03]  /*c8c0*/  PRMT R6, R22, 0x7632, R6 ;  /* 0x0000763216067816 */ /* 0x000fc60000000006 */
[----:B------:R-:W2:Y:S04]  /*c8d0*/  LDL.LU R22, [R1+0xc0] ;  /* 0x0000c00001167983 */ /* 0x000ea80000300800 */
[----:B---3--:R0:W-:Y:S01]  /*c8e0*/  @P3 STG.E.U16 [R4.64], R18 ;  /* 0x0000001204003986 */ /* 0x0081e2000c101506 */
[----:B-----5:R-:W-:Y:S01]  /*c8f0*/  ISETP.LT.AND P5, PT, R2, c[0x0][0x17c], !P0 ;  /* 0x00005f0002007a0c */ /* 0x020fe200047a1270 */
[----:B------:R-:W-:-:S04]  /*c900*/  IMAD R2, R16, 0x2, R12 ;  /* 0x0000000210027824 */ /* 0x000fc800078e020c */
[----:B------:R-:W-:Y:S01]  /*c910*/  IMAD R12, R16, 0x2, R2 ;  /* 0x00000002100c7824 */ /* 0x000fe200078e0202 */
[CC--:B------:R-:W-:Y:S02]  /*c920*/  LEA R8, P6, R2.reuse, R3.reuse, 0x1 ;  /* 0x0000000302087211 */ /* 0x0c0fe400078c08ff */
[----:B----4-:R-:W-:Y:S02]  /*c930*/  ISETP.LT.AND P3, PT, R9, c[0x0][0x17c], !P0 ;  /* 0x00005f0009007a0c */ /* 0x010fe40004761270 */
[----:B------:R-:W-:Y:S02]  /*c940*/  LEA.HI.X.SX32 R9, R2, R0, 0x1, P6 ;  /* 0x0000000002097211 */ /* 0x000fe400030f0eff */
[----:B0-----:R-:W-:Y:S01]  /*c950*/  LEA R4, P6, R12, R3, 0x1 ;  /* 0x000000030c047211 */ /* 0x001fe200078c08ff */
[----:B------:R-:W-:-:S03]  /*c960*/  IMAD R2, R16, 0x2, R12 ;  /* 0x0000000210027824 */ /* 0x000fc600078e020c */
[----:B------:R-:W-:Y:S02]  /*c970*/  LEA.HI.X.SX32 R5, R12, R0, 0x1, P6 ;  /* 0x000000000c057211 */ /* 0x000fe400030f0eff */
[----:B------:R-:W3:Y:S04]  /*c980*/  LDL.LU R12, [R1+0xb0] ;  /* 0x0000b000010c7983 */ /* 0x000ee80000300800 */
[----:B------:R-:W-:Y:S01]  /*c990*/  @P1 STG.E.U16 [R8.64], R10 ;  /* 0x0000000a08001986 */ /* 0x000fe2000c101506 */
[----:B------:R-:W-:-:S03]  /*c9a0*/  ISETP.LT.AND P1, PT, R29, c[0x0][0x17c], !P0 ;  /* 0x00005f001d007a0c */ /* 0x000fc60004721270 */
[----:B------:R0:W-:Y:S01]  /*c9b0*/  @P2 STG.E.U16 [R4.64], R6 ;  /* 0x0000000604002986 */ /* 0x0001e2000c101506 */
[----:B------:R-:W-:-:S03]  /*c9c0*/  ISETP.LT.AND P2, PT, R24, c[0x0][0x17c], !P0 ;  /* 0x00005f0018007a0c */ /* 0x000fc60004741270 */
[----:B------:R-:W4:Y:S01]  /*c9d0*/  LDL.LU R29, [R1+0xc4] ;  /* 0x0000c400011d7983 */ /* 0x000f220000300800 */
[----:B0-----:R-:W-:-:S03]  /*c9e0*/  PRMT R6, R15, 0x7632, R6 ;  /* 0x000076320f067816 */ /* 0x001fc60000000006 */
[----:B------:R-:W5:Y:S04]  /*c9f0*/  LDL.LU R15, [R1+0x3f4] ;  /* 0x0003f400010f7983 */ /* 0x000f680000300800 */
[----:B------:R-:W4:Y:S01]  /*ca00*/  LDL.LU R24, [R1+0xc8] ;  /* 0x0000c80001187983 */ /* 0x000f220000300800 */
[----:B------:R-:W-:Y:S01]  /*ca10*/  LEA R8, P6, R2, R3, 0x1 ;  /* 0x0000000302087211 */ /* 0x000fe200078c08ff */
[----:B------:R-:W-:-:S03]  /*ca20*/  IMAD R5, R16, 0x2, R2 ;  /* 0x0000000210057824 */ /* 0x000fc600078e0202 */
[----:B------:R-:W-:Y:S01]  /*ca30*/  LEA.HI.X.SX32 R9, R2, R0, 0x1, P6 ;  /* 0x0000000002097211 */ /* 0x000fe200030f0eff */
[----:B------:R-:W-:Y:S01]  /*ca40*/  IMAD R2, R16, 0x2, R5 ;  /* 0x0000000210027824 */ /* 0x000fe200078e0205 */
[----:B------:R-:W-:-:S03]  /*ca50*/  LEA R4, P6, R5, R3, 0x1 ;  /* 0x0000000305047211 */ /* 0x000fc600078c08ff */
[----:B------:R0:W-:Y:S01]  /*ca60*/  @P5 STG.E.U16 [R8.64], R6 ;  /* 0x0000000608005986 */ /* 0x0001e2000c101506 */
[-C--:B------:R-:W-:Y:S02]  /*ca70*/  LEA.HI.X.SX32 R5, R5, R0.reuse, 0x1, P6 ;  /* 0x0000000005057211 */ /* 0x080fe400030f0eff */
[----:B------:R-:W-:Y:S02]  /*ca80*/  PRMT R10, R11, 0x7632, R10 ;  /* 0x000076320b0a7816 */ /* 0x000fe4000000000a */
[----:B------:R-:W5:Y:S01]  /*ca90*/  LDL.LU R11, [R1+0x3f0] ;  /* 0x0003f000010b7983 */ /* 0x000f620000300800 */
[C---:B0-----:R-:W-:Y:S02]  /*caa0*/  LEA R8, P6, R2.reuse, R3, 0x1 ;  /* 0x0000000302087211 */ /* 0x041fe400078c08ff */
[----:B------:R-:W-:Y:S02]  /*cab0*/  PRMT R6, R27, 0x7632, R6 ;  /* 0x000076321b067816 */ /* 0x000fe40000000006 */
[----:B------:R-:W-:Y:S01]  /*cac0*/  LEA.HI.X.SX32 R9, R2, R0, 0x1, P6 ;  /* 0x0000000002097211 */ /* 0x000fe200030f0eff */
[----:B------:R-:W-:Y:S01]  /*cad0*/  @P4 STG.E.U16 [R4.64], R10 ;  /* 0x0000000a04004986 */ /* 0x000fe2000c101506 */
[----:B--2---:R-:W-:-:S03]  /*cae0*/  ISETP.LT.AND P4, PT, R21, c[0x0][0x17c], !P0 ;  /* 0x00005f0015007a0c */ /* 0x004fc60004781270 */
[----:B------:R0:W-:Y:S04]  /*caf0*/  @P3 STG.E.U16 [R8.64], R6 ;  /* 0x0000000608003986 */ /* 0x0001e8000c101506 */
[----:B------:R-:W2:Y:S04]  /*cb00*/  LDL.LU R27, [R1+0xcc] ;  /* 0x0000cc00011b7983 */ /* 0x000ea80000300800 */
[----:B------:R-:W2:Y:S01]  /*cb10*/  LDL.LU R21, [R1+0xd0] ;  /* 0x0000d00001157983 */ /* 0x000ea20000300800 */
[----:B0-----:R-:W-:-:S03]  /*cb20*/  PRMT R6, R7, 0x7632, R6 ;  /* 0x0000763207067816 */ /* 0x001fc60000000006 */
[----:B------:R-:W5:Y:S01]  /*cb30*/  LDL.LU R7, [R1+0x3ec] ;  /* 0x0003ec0001077983 */ /* 0x000f620000300800 */
[----:B------:R-:W-:Y:S02]  /*cb40*/  ISETP.LT.AND P3, PT, R22, c[0x0][0x17c], !P0 ;  /* 0x00005f0016007a0c */ /* 0x000fe40004761270 */
[----:B------:R-:W-:Y:S01]  /*cb50*/  PRMT R10, R17, 0x7632, R10 ;  /* 0x00007632110a7816 */ /* 0x000fe2000000000a */
[----:B------:R-:W5:Y:S01]  /*cb60*/  LDL.LU R22, [R1+0xd4] ;  /* 0x0000d40001167983 */ /* 0x000f620000300800 */
[----:B---3--:R-:W-:Y:S01]  /*cb70*/  ISETP.LT.AND P5, PT, R12, c[0x0][0x17c], !P0 ;  /* 0x00005f000c007a0c */ /* 0x008fe200047a1270 */
[----:B------:R-:W-:-:S04]  /*cb80*/  IMAD R12, R16, 0x2, R2 ;  /* 0x00000002100c7824 */ /* 0x000fc800078e0202 */
[----:B------:R-:W-:Y:S01]  /*cb90*/  IMAD R9, R16, 0x2, R12 ;  /* 0x0000000210097824 */ /* 0x000fe200078e020c */
[----:B------:R-:W-:-:S04]  /*cba0*/  LEA R4, P6, R12, R3, 0x1 ;  /* 0x000000030c047211 */ /* 0x000fc800078c08ff */
[-C--:B------:R-:W-:Y:S02]  /*cbb0*/  LEA.HI.X.SX32 R5, R12, R0.reuse, 0x1, P6 ;  /* 0x000000000c057211 */ /* 0x080fe400030f0eff */
[C---:B------:R-:W-:Y:S01]  /*cbc0*/  LEA R8, P6, R9.reuse, R3, 0x1 ;  /* 0x0000000309087211 */ /* 0x040fe200078c08ff */
[----:B------:R-:W-:Y:S02]  /*cbd0*/  IMAD R2, R16, 0x2, R9 ;  /* 0x0000000210027824 */ /* 0x000fe400078e0209 */
[----:B------:R0:W-:Y:S01]  /*cbe0*/  @P1 STG.E.U16 [R4.64], R6 ;  /* 0x0000000604001986 */ /* 0x0001e2000c101506 */
[----:B------:R-:W-:-:S05]  /*cbf0*/  LEA.HI.X.SX32 R9, R9, R0, 0x1, P6 ;  /* 0x0000000009097211 */ /* 0x000fca00030f0eff */
[----:B------:R1:W-:Y:S01]  /*cc00*/  @P2 STG.E.U16 [R8.64], R10 ;  /* 0x0000000a08002986 */ /* 0x0003e2000c101506 */
[----:B0-----:R-:W-:-:S03]  /*cc10*/  PRMT R6, R25, 0x7632, R6 ;  /* 0x0000763219067816 */ /* 0x001fc60000000006 */
[----:B------:R-:W3:Y:S01]  /*cc20*/  LDL.LU R25, [R1+0xd8] ;  /* 0x0000d80001197983 */ /* 0x000ee20000300800 */
[----:B----4-:R-:W-:-:S03]  /*cc30*/  ISETP.LT.AND P2, PT, R24, c[0x0][0x17c], !P0 ;  /* 0x00005f0018007a0c */ /* 0x010fc60004741270 */
[----:B------:R-:W4:Y:S01]  /*cc40*/  LDL.LU R24, [R1+0xdc] ;  /* 0x0000dc0001187983 */ /* 0x000f220000300800 */
[----:B------:R-:W-:Y:S01]  /*cc50*/  LEA R4, P6, R2, R3, 0x1 ;  /* 0x0000000302047211 */ /* 0x000fe200078c08ff */
[----:B------:R-:W-:-:S03]  /*cc60*/  IMAD R12, R16, 0x2, R2 ;  /* 0x00000002100c7824 */ /* 0x000fc600078e0202 */
[----:B------:R-:W-:Y:S01]  /*cc70*/  LEA.HI.X.SX32 R5, R2, R0, 0x1, P6 ;  /* 0x0000000002057211 */ /* 0x000fe200030f0eff */
[----:B------:R-:W-:Y:S01]  /*cc80*/  IMAD R2, R16, 0x2, R12 ;  /* 0x0000000210027824 */ /* 0x000fe200078e020c */
[----:B-1----:R-:W-:-:S03]  /*cc90*/  LEA R8, P6, R12, R3, 0x1 ;  /* 0x000000030c087211 */ /* 0x002fc600078c08ff */
[----:B------:R0:W-:Y:S01]  /*cca0*/  @P5 STG.E.U16 [R4.64], R6 ;  /* 0x0000000604005986 */ /* 0x0001e2000c101506 */
[----:B------:R-:W-:Y:S01]  /*ccb0*/  LEA.HI.X.SX32 R9, R12, R0, 0x1, P6 ;  /* 0x000000000c097211 */ /* 0x000fe200030f0eff */
[----:B------:R-:W-:Y:S01]  /*ccc0*/  IMAD R12, R16, 0x2, R2 ;  /* 0x00000002100c7824 */ /* 0x000fe200078e0202 */
[----:B------:R-:W-:Y:S02]  /*ccd0*/  ISETP.LT.AND P1, PT, R29, c[0x0][0x17c], !P0 ;  /* 0x00005f001d007a0c */ /* 0x000fe40004721270 */
[----:B------:R-:W-:Y:S02]  /*cce0*/  PRMT R10, R26, 0x7632, R10 ;  /* 0x000076321a0a7816 */ /* 0x000fe4000000000a */
[----:B0-----:R-:W-:Y:S02]  /*ccf0*/  PRMT R5, R28, 0x7632, R5 ;  /* 0x000076321c057816 */ /* 0x001fe40000000005 */
[----:B------:R-:W-:-:S03]  /*cd00*/  LEA R4, P6, R2, R3, 0x1 ;  /* 0x0000000302047211 */ /* 0x000fc600078c08ff */
[----:B------:R0:W-:Y:S01]  /*cd10*/  @P4 STG.E.U16 [R8.64], R5 ;  /* 0x0000000508004986 */ /* 0x0001e2000c101506 */
[----:B------:R-:W-:Y:S02]  /*cd20*/  PRMT R6, R20, 0x7632, R6 ;  /* 0x0000763214067816 */ /* 0x000fe40000000006 */
[----:B--2---:R-:W-:Y:S02]  /*cd30*/  ISETP.LT.AND P4, PT, R21, c[0x0][0x17c], !P0 ;  /* 0x00005f0015007a0c */ /* 0x004fe40004781270 */
[----:B------:R-:W2:Y:S04]  /*cd40*/  LDL.LU R21, [R1+0xe0] ;  /* 0x0000e00001157983 */ /* 0x000ea80000300800 */
[----:B------:R-:W2:Y:S01]  /*cd50*/  LDL.LU R20, [R1+0xe4] ;  /* 0x0000e40001147983 */ /* 0x000ea20000300800 */
[----:B0-----:R-:W-:Y:S01]  /*cd60*/  LEA.HI.X.SX32 R5, R2, R0, 0x1, P6 ;  /* 0x0000000002057211 */ /* 0x001fe200030f0eff */
[----:B------:R-:W-:Y:S01]  /*cd70*/  IMAD R2, R16, 0x2, R12 ;  /* 0x0000000210027824 */ /* 0x000fe200078e020c */
[----:B------:R-:W-:-:S03]  /*cd80*/  LEA R8, P6, R12, R3, 0x1 ;  /* 0x000000030c087211 */ /* 0x000fc600078c08ff */
[----:B------:R0:W-:Y:S01]  /*cd90*/  @P3 STG.E.U16 [R4.64], R10 ;  /* 0x0000000a04003986 */ /* 0x0001e2000c101506 */
[----:B------:R-:W-:-:S05]  /*cda0*/  LEA.HI.X.SX32 R9, R12, R0, 0x1, P6 ;  /* 0x000000000c097211 */ /* 0x000fca00030f0eff */
[----:B------:R1:W-:Y:S01]  /*cdb0*/  @P1 STG.E.U16 [R8.64], R6 ;  /* 0x0000000608001986 */ /* 0x0003e2000c101506 */
[----:B0-----:R-:W-:-:S04]  /*cdc0*/  LEA R4, P6, R2, R3, 0x1 ;  /* 0x0000000302047211 */ /* 0x001fc800078c08ff */
[----:B------:R-:W-:Y:S02]  /*cdd0*/  LEA.HI.X.SX32 R5, R2, R0, 0x1, P6 ;  /* 0x0000000002057211 */ /* 0x000fe400030f0eff */
[----:B-1----:R-:W-:-:S05]  /*cde0*/  PRMT R6, R23, 0x7632, R6 ;  /* 0x0000763217067816 */ /* 0x002fca0000000006 */
[----:B------:R0:W-:Y:S01]  /*cdf0*/  @P2 STG.E.U16 [R4.64], R6 ;  /* 0x0000000604002986 */ /* 0x0001e2000c101506 */
[----:B---3--:R-:W-:-:S03]  /*ce00*/  ISETP.LT.AND P1, PT, R25, c[0x0][0x17c], !P0 ;  /* 0x00005f0019007a0c */ /* 0x008fc60004721270 */
[----:B------:R-:W3:Y:S01]  /*ce10*/  LDL.LU R25, [R1+0xe8] ;  /* 0x0000e80001197983 */ /* 0x000ee20000300800 */
[----:B----4-:R-:W-:-:S03]  /*ce20*/  ISETP.LT.AND P2, PT, R24, c[0x0][0x17c], !P0 ;  /* 0x00005f0018007a0c */ /* 0x010fc60004741270 */
[----:B------:R-:W4:Y:S01]  /*ce30*/  LDL.LU R24, [R1+0xec] ;  /* 0x0000ec0001187983 */ /* 0x000f220000300800 */
[C---:B------:R-:W-:Y:S01]  /*ce40*/  IMAD R9, R16.reuse, 0x2, R2 ;  /* 0x0000000210097824 */ /* 0x040fe200078e0202 */
[----:B------:R-:W-:Y:S02]  /*ce50*/  ISETP.LT.AND P5, PT, R27, c[0x0][0x17c], !P0 ;  /* 0x00005f001b007a0c */ /* 0x000fe400047a1270 */
[----:B------:R-:W4:Y:S01]  /*ce60*/  LDL.LU R17, [R1+0x7c] ;  /* 0x00007c0001117983 */ /* 0x000f220000300800 */
[----:B------:R-:W-:Y:S01]  /*ce70*/  IMAD R2, R16, 0x2, R9 ;  /* 0x0000000210027824 */ /* 0x000fe200078e0209 */
[C---:B------:R-:W-:Y:S02]  /*ce80*/  LEA R8, P6, R9.reuse, R3, 0x1 ;  /* 0x0000000309087211 */ /* 0x040fe400078c08ff */
[----:B------:R-:W-:Y:S01]  /*ce90*/  PRMT R12, R6, 0x7632, R12 ;  /* 0x00007632060c7816 */ /* 0x000fe2000000000c */
[----:B0-----:R-:W-:Y:S01]  /*cea0*/  IMAD R6, R16, 0x2, R2 ;  /* 0x0000000210067824 */ /* 0x001fe200078e0202 */
[----:B------:R-:W-:-:S02]  /*ceb0*/  LEA.HI.X.SX32 R9, R9, R0, 0x1, P6 ;  /* 0x0000000009097211 */ /* 0x000fc400030f0eff */
[----:B------:R-:W-:Y:S02]  /*cec0*/  LEA R4, P6, R2, R3, 0x1 ;  /* 0x0000000302047211 */ /* 0x000fe400078c08ff */
[----:B-----5:R-:W-:Y:S02]  /*ced0*/  ISETP.LT.AND P3, PT, R22, c[0x0][0x17c], !P0 ;  /* 0x00005f0016007a0c */ /* 0x020fe40004761270 */
[----:B------:R-:W5:Y:S01]  /*cee0*/  LDL.LU R22, [R1+0x6c] ;  /* 0x00006c0001167983 */ /* 0x000f620000300800 */
[----:B------:R-:W-:Y:S02]  /*cef0*/  PRMT R10, R10, 0x7632, R10 ;  /* 0x000076320a0a7816 */ /* 0x000fe4000000000a */
[----:B------:R-:W-:Y:S01]  /*cf00*/  LEA.HI.X.SX32 R5, R2, R0, 0x1, P6 ;  /* 0x0000000002057211 */ /* 0x000fe200030f0eff */
[----:B------:R0:W-:Y:S01]  /*cf10*/  @P5 STG.E.U16 [R8.64], R12 ;  /* 0x0000000c08005986 */ /* 0x0001e2000c101506 */
[----:B------:R-:W-:-:S03]  /*cf20*/  IMAD R2, R16, 0x2, R6 ;  /* 0x0000000210027824 */ /* 0x000fc600078e0206 */
[----:B------:R-:W5:Y:S01]  /*cf30*/  LDL.LU R23, [R1+0xf0] ;  /* 0x0000f00001177983 */ /* 0x000f620000300800 */
[----:B------:R-:W-:-:S03]  /*cf40*/  PRMT R14, R14, 0x7632, R14 ;  /* 0x000076320e0e7816 */ /* 0x000fc6000000000e */
[----:B------:R1:W-:Y:S01]  /*cf50*/  @P4 STG.E.U16 [R4.64], R10 ;  /* 0x0000000a04004986 */ /* 0x0003e2000c101506 */
[----:B--2---:R-:W-:Y:S02]  /*cf60*/  ISETP.LT.AND P5, PT, R21, c[0x0][0x17c], !P0 ;  /* 0x00005f0015007a0c */ /* 0x004fe400047a1270 */
[----:B0-----:R-:W-:Y:S01]  /*cf70*/  LEA R8, P6, R6, R3, 0x1 ;  /* 0x0000000306087211 */ /* 0x001fe200078c08ff */
[----:B------:R-:W2:Y:S01]  /*cf80*/  LDL.LU R21, [R1+0xf4] ;  /* 0x0000f40001157983 */ /* 0x000ea20000300800 */
[----:B------:R-:W-:-:S03]  /*cf90*/  ISETP.LT.AND P4, PT, R20, c[0x0][0x17c], !P0 ;  /* 0x00005f0014007a0c */ /* 0x000fc60004781270 */
[----:B------:R-:W2:Y:S01]  /*cfa0*/  LDL R26, [R1+0x8c] ;  /* 0x00008c00011a7983 */ /* 0x000ea20000100800 */
[----:B------:R-:W-:Y:S02]  /*cfb0*/  LEA.HI.X.SX32 R9, R6, R0, 0x1, P6 ;  /* 0x0000000006097211 */ /* 0x000fe400030f0eff */
[----:B-1----:R-:W-:Y:S01]  /*cfc0*/  LEA R4, P6, R2, R3, 0x1 ;  /* 0x0000000302047211 */ /* 0x002fe200078c08ff */
[----:B------:R-:W2:Y:S01]  /*cfd0*/  LDL.LU R20, [R1+0xf8] ;  /* 0x0000f80001147983 */ /* 0x000ea20000300800 */
[----:B------:R-:W-:-:S03]  /*cfe0*/  PRMT R18, R18, 0x7632, R18 ;  /* 0x0000763212127816 */ /* 0x000fc60000000012 */
[----:B------:R-:W2:Y:S01]  /*cff0*/  LDL.LU R28, [R1+0x3c] ;  /* 0x00003c00011c7983 */ /* 0x000ea20000300800 */
[----:B------:R-:W-:-:S03]  /*d000*/  LEA.HI.X.SX32 R5, R2, R0, 0x1, P6 ;  /* 0x0000000002057211 */ /* 0x000fc600030f0eff */
[----:B------:R0:W-:Y:S04]  /*d010*/  @P3 STG.E.U16 [R8.64], R14 ;  /* 0x0000000e08003986 */ /* 0x0001e8000c101506 */
[----:B------:R1:W-:Y:S01]  /*d020*/  @P1 STG.E.U16 [R4.64], R18 ;  /* 0x0000001204001986 */ /* 0x0003e2000c101506 */
[----:B---3--:R-:W-:-:S03]  /*d030*/  ISETP.LT.AND P3, PT, R25, c[0x0][0x17c], !P0 ;  /* 0x00005f0019007a0c */ /* 0x008fc60004761270 */
[----:B------:R-:W3:Y:S04]  /*d040*/  LDL.LU R25, [R1+0xfc] ;  /* 0x0000fc0001197983 */ /* 0x000ee80000300800 */
[----:B0-----:R-:W3:Y:S01]  /*d050*/  LDL.LU R14, [R1+0xbc] ;  /* 0x0000bc00010e7983 */ /* 0x001ee20000300800 */
[----:B----4-:R-:W-:-:S03]  /*d060*/  ISETP.LT.AND P1, PT, R24, c[0x0][0x17c], !P0 ;  /* 0x00005f0018007a0c */ /* 0x010fc60004721270 */
[----:B------:R-:W4:Y:S01]  /*d070*/  LDL.LU R24, [R1+0x100] ;  /* 0x0001000001187983 */ /* 0x000f220000300800 */
[----:B------:R-:W-:-:S03]  /*d080*/  IMAD R6, R16, 0x2, R2 ;  /* 0x0000000210067824 */ /* 0x000fc600078e0202 */
[----:B------:R-:W4:Y:S01]  /*d090*/  LDL.LU R29, [R1+0xac] ;  /* 0x0000ac00011d7983 */ /* 0x000f220000300800 */
[----:B------:R-:W-:Y:S01]  /*d0a0*/  IMAD R2, R16, 0x2, R6 ;  /* 0x0000000210027824 */ /* 0x000fe200078e0206 */
[----:B------:R-:W-:-:S04]  /*d0b0*/  LEA R8, P6, R6, R3, 0x1 ;  /* 0x0000000306087211 */ /* 0x000fc800078c08ff */
[----:B------:R-:W-:Y:S01]  /*d0c0*/  LEA.HI.X.SX32 R9, R6, R0, 0x1, P6 ;  /* 0x0000000006097211 */ /* 0x000fe200030f0eff */
[----:B------:R-:W-:Y:S01]  /*d0d0*/  IMAD R6, R16, 0x2, R2 ;  /* 0x0000000210067824 */ /* 0x000fe200078e0202 */
[----:B-1----:R-:W-:-:S03]  /*d0e0*/  LEA R4, P6, R2, R3, 0x1 ;  /* 0x0000000302047211 */ /* 0x002fc600078c08ff */
[----:B------:R0:W-:Y:S01]  /*d0f0*/  @P2 STG.E.U16 [R8.64], R17 ;  /* 0x0000001108002986 */ /* 0x0001e2000c101506 */
[----:B------:R-:W-:Y:S01]  /*d100*/  LEA.HI.X.SX32 R5, R2, R0, 0x1, P6 ;  /* 0x0000000002057211 */ /* 0x000fe200030f0eff */
[----:B------:R-:W-:-:S04]  /*d110*/  IMAD R2, R16, 0x2, R6 ;  /* 0x0000000210027824 */ /* 0x000fc800078e0206 */
[----:B-----5:R1:W-:Y:S01]  /*d120*/  @P5 STG.E.U16 [R4.64], R22 ;  /* 0x0000001604005986 */ /* 0x0203e2000c101506 */
[----:B0-----:R-:W-:-:S04]  /*d130*/  LEA R8, P6, R6, R3, 0x1 ;  /* 0x0000000306087211 */ /* 0x001fc800078c08ff */
[----:B------:R-:W-:Y:S01]  /*d140*/  LEA.HI.X.SX32 R9, R6, R0, 0x1, P6 ;  /* 0x0000000006097211 */ /* 0x000fe200030f0eff */
[----:B------:R-:W-:Y:S01]  /*d150*/  IMAD R6, R16, 0x2, R2 ;  /* 0x0000000210067824 */ /* 0x000fe200078e0202 */
[----:B-1----:R-:W-:-:S03]  /*d160*/  LEA R4, P6, R2, R3, 0x1 ;  /* 0x0000000302047211 */ /* 0x002fc600078c08ff */
[----:B--2---:R0:W-:Y:S01]  /*d170*/  @P4 STG.E.U16 [R8.64], R26 ;  /* 0x0000001a08004986 */ /* 0x0041e2000c101506 */
[----:B------:R-:W-:Y:S01]  /*d180*/  LEA.HI.X.SX32 R5, R2, R0, 0x1, P6 ;  /* 0x0000000002057211 */ /* 0x000fe200030f0eff */
[----:B------:R-:W-:Y:S01]  /*d190*/  IMAD R2, R16, 0x2, R6 ;  /* 0x0000000210027824 */ /* 0x000fe200078e0206 */
[----:B------:R-:W-:Y:S02]  /*d1a0*/  ISETP.LT.AND P2, PT, R23, c[0x0][0x17c], !P0 ;  /* 0x00005f0017007a0c */ /* 0x000fe40004741270 */
[----:B------:R-:W2:Y:S01]  /*d1b0*/  LDL.LU R23, [R1+0x9c] ;  /* 0x00009c0001177983 */ /* 0x000ea20000300800 */
[----:B0-----:R-:W-:-:S03]  /*d1c0*/  LEA R8, P6, R6, R3, 0x1 ;  /* 0x0000000306087211 */ /* 0x001fc600078c08ff */
[----:B------:R0:W-:Y:S01]  /*d1d0*/  @P3 STG.E.U16 [R4.64], R28 ;  /* 0x0000001c04003986 */ /* 0x0001e2000c101506 */
[----:B------:R-:W-:Y:S01]  /*d1e0*/  LEA.HI.X.SX32 R9, R6, R0, 0x1, P6 ;  /* 0x0000000006097211 */ /* 0x000fe200030f0eff */
[----:B------:R-:W-:Y:S01]  /*d1f0*/  IMAD R6, R16, 0x2, R2 ;  /* 0x0000000210067824 */ /* 0x000fe200078e0202 */
[----:B------:R-:W-:Y:S01]  /*d200*/  ISETP.LT.AND P5, PT, R21, c[0x0][0x17c], !P0 ;  /* 0x00005f0015007a0c */ /* 0x000fe200047a1270 */
[----:B------:R-:W5:Y:S01]  /*d210*/  LDL.LU R18, [R1+0x108] ;  /* 0x0001080001127983 */ /* 0x000f620000300800 */
[----:B------:R-:W-:-:S03]  /*d220*/  ISETP.LT.AND P4, PT, R20, c[0x0][0x17c], !P0 ;  /* 0x00005f0014007a0c */ /* 0x000fc60004781270 */
[----:B------:R-:W5:Y:S01]  /*d230*/  LDL.LU R21, [R1+0x2c] ;  /* 0x00002c0001157983 */ /* 0x000f620000300800 */
[----:B0-----:R-:W-:-:S03]  /*d240*/  LEA R4, P6, R2, R3, 0x1 ;  /* 0x0000000302047211 */ /* 0x001fc600078c08ff */
[----:B------:R-:W5:Y:S01]  /*d250*/  LDL.LU R27, [R1+0x10c] ;  /* 0x00010c00011b7983 */ /* 0x000f620000300800 */
[----:B------:R-:W-:-:S03]  /*d260*/  LEA.HI.X.SX32 R5, R2, R0, 0x1, P6 ;  /* 0x0000000002057211 */ /* 0x000fc600030f0eff */
[----:B------:R-:W5:Y:S01]  /*d270*/  LDL.LU R26, [R1+0x5c] ;  /* 0x00005c00011a7983 */ /* 0x000f620000300800 */
[----:B------:R-:W-:-:S03]  /*d280*/  IMAD R2, R16, 0x2, R6 ;  /* 0x0000000210027824 */ /* 0x000fc600078e0206 */
[----:B------:R-:W5:Y:S01]  /*d290*/  LDL.LU R20, [R1+0x4c] ;  /* 0x00004c0001147983 */ /* 0x000f620000300800 */
[----:B---3--:R-:W-:-:S03]  /*d2a0*/  ISETP.LT.AND P3, PT, R25, c[0x0][0x17c], !P0 ;  /* 0x00005f0019007a0c */ /* 0x008fc60004761270 */
[----:B------:R-:W3:Y:S04]  /*d2b0*/  LDL.LU R25, [R1+0x1c] ;  /* 0x00001c0001197983 */ /* 0x000ee80000300800 */
[----:B------:R0:W-:Y:S01]  /*d2c0*/  @P1 STG.E.U16 [R8.64], R14 ;  /* 0x0000000e08001986 */ /* 0x0001e2000c101506 */
[----:B----4-:R-:W-:-:S03]  /*d2d0*/  ISETP.LT.AND P1, PT, R24, c[0x0][0x17c], !P0 ;  /* 0x00005f0018007a0c */ /* 0x010fc60004721270 */
[----:B------:R-:W4:Y:S01]  /*d2e0*/  LDL.LU R24, [R1+0xc] ;  /* 0x00000c0001187983 */ /* 0x000f220000300800 */
[----:B0-----:R-:W-:-:S04]  /*d2f0*/  LEA R8, P6, R6, R3, 0x1 ;  /* 0x0000000306087211 */ /* 0x001fc800078c08ff */
[----:B------:R-:W-:Y:S02]  /*d300*/  LEA.HI.X.SX32 R9, R6, R0, 0x1, P6 ;  /* 0x0000000006097211 */ /* 0x000fe400030f0eff */
[----:B------:R-:W3:Y:S04]  /*d310*/  LDL.LU R6, [R1+0x104] ;  /* 0x0001040001067983 */ /* 0x000ee80000300800 */
[----:B------:R0:W-:Y:S02]  /*d320*/  @P2 STG.E.U16 [R4.64], R29 ;  /* 0x0000001d04002986 */ /* 0x0001e4000c101506 */
[----:B0-----:R-:W-:-:S04]  /*d330*/  LEA R4, P6, R2, R3, 0x1 ;  /* 0x0000000302047211 */ /* 0x001fc800078c08ff */
[----:B------:R-:W-:Y:S01]  /*d340*/  LEA.HI.X.SX32 R5, R2, R0, 0x1, P6 ;  /* 0x0000000002057211 */ /* 0x000fe200030f0eff */
[----:B--2---:R0:W-:Y:S01]  /*d350*/  @P5 STG.E.U16 [R8.64], R23 ;  /* 0x0000001708005986 */ /* 0x0041e2000c101506 */
[----:B-----5:R-:W-:-:S03]  /*d360*/  ISETP.LT.AND P5, PT, R18, c[0x0][0x17c], !P0 ;  /* 0x00005f0012007a0c */ /* 0x020fc600047a1270 */
[----:B------:R1:W-:Y:S01]  /*d370*/  @P4 STG.E.U16 [R4.64], R21 ;  /* 0x0000001504004986 */ /* 0x0003e2000c101506 */
[----:B------:R-:W-:-:S03]  /*d380*/  ISETP.LT.AND P4, PT, R27, c[0x0][0x17c], !P0 ;  /* 0x00005f001b007a0c */ /* 0x000fc60004781270 */
[----:B------:R-:W2:Y:S04]  /*d390*/  LDL.LU R27, [R1+0x128] ;  /* 0x00012800011b7983 */ /* 0x000ea80000300800 */
[----:B------:R-:W5:Y:S01]  /*d3a0*/  LDL.LU R18, [R1+0x12c] ;  /* 0x00012c0001127983 */ /* 0x000f620000300800 */
[----:B---3--:R-:W-:Y:S01]  /*d3b0*/  ISETP.LT.AND P2, PT, R6, c[0x0][0x17c], !P0 ;  /* 0x00005f0006007a0c */ /* 0x008fe20004741270 */
[----:B------:R-:W-:-:S04]  /*d3c0*/  IMAD R6, R16, 0x2, R2 ;  /* 0x0000000210067824 */ /* 0x000fc800078e0202 */
[----:B------:R-:W-:Y:S01]  /*d3d0*/  IMAD R2, R16, 0x2, R6 ;  /* 0x0000000210027824 */ /* 0x000fe200078e0206 */
[----:B0-----:R-:W-:-:S04]  /*d3e0*/  LEA R8, P6, R6, R3, 0x1 ;  /* 0x0000000306087211 */ /* 0x001fc800078c08ff */
[----:B------:R-:W-:Y:S02]  /*d3f0*/  LEA.HI.X.SX32 R9, R6, R0, 0x1, P6 ;  /* 0x0000000006097211 */ /* 0x000fe400030f0eff */
[----:B-1----:R-:W-:Y:S01]  /*d400*/  LEA R4, P6, R2, R3, 0x1 ;  /* 0x0000000302047211 */ /* 0x002fe200078c08ff */
[----:B------:R-:W-:-:S03]  /*d410*/  IMAD R6, R16, 0x2, R2 ;  /* 0x0000000210067824 */ /* 0x000fc600078e0202 */
[----:B------:R-:W-:Y:S02]  /*d420*/  LEA.HI.X.SX32 R5, R2, R0, 0x1, P6 ;  /* 0x0000000002057211 */ /* 0x000fe400030f0eff */
[----:B------:R-:W3:Y:S04]  /*d430*/  LDL.LU R2, [R1+0x114] ;  /* 0x0001140001027983 */ /* 0x000ee80000300800 */
[----:B------:R0:W-:Y:S04]  /*d440*/  @P3 STG.E.U16 [R8.64], R26 ;  /* 0x0000001a08003986 */ /* 0x0001e8000c101506 */
[----:B------:R1:W-:Y:S01]  /*d450*/  @P1 STG.E.U16 [R4.64], R20 ;  /* 0x0000001404001986 */ /* 0x0003e2000c101506 */
[----:B------:R-:W-:-:S03]  /*d460*/  ISETP.LT.AND P1, PT, R7, c[0x0][0x17c], !P0 ;  /* 0x00005f0007007a0c */ /* 0x000fc60004721270 */
[----:B------:R-:W2:Y:S01]  /*d470*/  LDL.LU R7, [R1+0x3e8] ;  /* 0x0003e80001077983 */ /* 0x000ea20000300800 */
[----:B0-----:R-:W-:-:S04]  /*d480*/  LEA R8, P6, R6, R3, 0x1 ;  /* 0x0000000306087211 */ /* 0x001fc800078c08ff */
[----:B------:R-:W-:-:S05]  /*d490*/  LEA.HI.X.SX32 R9, R6, R0, 0x1, P6 ;  /* 0x0000000006097211 */ /* 0x000fca00030f0eff */
[----:B------:R0:W-:Y:S01]  /*d4a0*/  @P2 STG.E.U16 [R8.64], R25 ;  /* 0x0000001908002986 */ /* 0x0001e2000c101506 */
[----:B------:R-:W-:-:S03]  /*d4b0*/  ISETP.LT.AND P2, PT, R11, c[0x0][0x17c], !P0 ;  /* 0x00005f000b007a0c */ /* 0x000fc60004741270 */
[----:B------:R-:W2:Y:S01]  /*d4c0*/  LDL.LU R11, [R1+0x3e4] ;  /* 0x0003e400010b7983 */ /* 0x000ea20000300800 */
[----:B---3--:R-:W-:Y:S01]  /*d4d0*/  ISETP.LT.AND P3, PT, R2, c[0x0][0x17c], !P0 ;  /* 0x00005f0002007a0c */ /* 0x008fe20004761270 */
[----:B------:R-:W-:-:S05]  /*d4e0*/  IMAD R2, R16, 0x2, R6 ;  /* 0x0000000210027824 */ /* 0x000fca00078e0206 */
[----:B-1----:R-:W-:-:S04]  /*d4f0*/  LEA R4, P6, R2, R3, 0x1 ;  /* 0x0000000302047211 */ /* 0x002fc800078c08ff */
[----:B------:R-:W-:-:S05]  /*d500*/  LEA.HI.X.SX32 R5, R2, R0, 0x1, P6 ;  /* 0x0000000002057211 */ /* 0x000fca00030f0eff */
[----:B----4-:R1:W-:Y:S01]  /*d510*/  @P5 STG.E.U16 [R4.64], R24 ;  /* 0x0000001804005986 */ /* 0x0103e2000c101506 */
[----:B------:R-:W-:-:S03]  /*d520*/  ISETP.LT.AND P5, PT, R15, c[0x0][0x17c], !P0 ;  /* 0x00005f000f007a0c */ /* 0x000fc600047a1270 */
[----:B------:R-:W3:Y:S01]  /*d530*/  LDL.LU R15, [R1+0x3e0] ;  /* 0x0003e000010f7983 */ /* 0x000ee20000300800 */
[----:B------:R-:W-:-:S04]  /*d540*/  IMAD R6, R16, 0x2, R2 ;  /* 0x0000000210067824 */ /* 0x000fc800078e0202 */
[----:B------:R-:W-:Y:S01]  /*d550*/  IMAD R2, R16, 0x2, R6 ;  /* 0x0000000210027824 */ /* 0x000fe200078e0206 */
[----:B0-----:R-:W-:-:S04]  /*d560*/  LEA R8, P6, R6, R3, 0x1 ;  /* 0x0000000306087211 */ /* 0x001fc800078c08ff */
[----:B------:R-:W-:Y:S01]  /*d570*/  LEA.HI.X.SX32 R9, R6, R0, 0x1, P6 ;  /* 0x0000000006097211 */ /* 0x000fe200030f0eff */
[----:B------:R-:W-:Y:S01]  /*d580*/  IMAD R6, R16, 0x2, R2 ;  /* 0x0000000210067824 */ /* 0x000fe200078e0202 */
[----:B-1----:R-:W-:-:S03]  /*d590*/  LEA R4, P6, R2, R3, 0x1 ;  /* 0x0000000302047211 */ /* 0x002fc600078c08ff */
[----:B--2---:R0:W-:Y:S01]  /*d5a0*/  @P4 STG.E.U16 [R8.64], R7 ;  /* 0x0000000708004986 */ /* 0x0041e2000c101506 */
[----:B------:R-:W-:Y:S02]  /*d5b0*/  LEA.HI.X.SX32 R5, R2, R0, 0x1, P6 ;  /* 0x0000000002057211 */ /* 0x000fe400030f0eff */
[----:B------:R-:W-:Y:S02]  /*d5c0*/  ISETP.LT.AND P4, PT, R19, c[0x0][0x17c], !P0 ;  /* 0x00005f0013007a0c */ /* 0x000fe40004781270 */
[----:B------:R-:W2:Y:S01]  /*d5d0*/  LDL.LU R19, [R1+0x3dc] ;  /* 0x0003dc0001137983 */ /* 0x000ea20000300800 */
[----:B0-----:R-:W-:-:S04]  /*d5e0*/  LEA R8, P6, R6, R3, 0x1 ;  /* 0x0000000306087211 */ /* 0x001fc800078c08ff */
[----:B------:R-:W-:Y:S01]  /*d5f0*/  LEA.HI.X.SX32 R9, R6, R0, 0x1, P6 ;  /* 0x0000000006097211 */ /* 0x000fe200030f0eff */
[----:B------:R-:W-:Y:S01]  /*d600*/  @P3 STG.E.U16 [R4.64], R11 ;  /* 0x0000000b04003986 */ /* 0x000fe2000c101506 */
[----:B------:R-:W-:-:S03]  /*d610*/  ISETP.LT.AND P3, PT, R27, c[0x0][0x17c], !P0 ;  /* 0x00005f001b007a0c */ /* 0x000fc60004761270 */
[----:B------:R-:W4:Y:S04]  /*d620*/  LDL.LU R27, [R1+0x13c] ;  /* 0x00013c00011b7983 */ /* 0x000f280000300800 */
[----:B---3--:R0:W-:Y:S01]  /*d630*/  @P1 STG.E.U16 [R8.64], R15 ;  /* 0x0000000f08001986 */ /* 0x0081e2000c101506 */
[----:B-----5:R-:W-:-:S03]  /*d640*/  ISETP.LT.AND P1, PT, R18, c[0x0][0x17c], !P0 ;  /* 0x00005f0012007a0c */ /* 0x020fc60004721270 */
[----:B------:R-:W3:Y:S04]  /*d650*/  LDL.LU R18, [R1+0x140] ;  /* 0x0001400001127983 */ /* 0x000ee80000300800 */
[----:B0-----:R-:W5:Y:S01]  /*d660*/  LDL.LU R9, [R1+0x130] ;  /* 0x0001300001097983 */ /* 0x001f620000300800 */
[----:B------:R-:W-:-:S05]  /*d670*/  IMAD R2, R16, 0x2, R6 ;  /* 0x0000000210027824 */ /* 0x000fca00078e0206 */
[----:B------:R-:W-:Y:S01]  /*d680*/  LEA R4, P6, R2, R3, 0x1 ;  /* 0x0000000302047211 */ /* 0x000fe200078c08ff */
[----:B------:R-:W-:-:S03]  /*d690*/  IMAD R6, R16, 0x2, R2 ;  /* 0x0000000210067824 */ /* 0x000fc600078e0202 */
[----:B------:R-:W-:Y:S01]  /*d6a0*/  LEA.HI.X.SX32 R5, R2, R0, 0x1, P6 ;  /* 0x0000000002057211 */ /* 0x000fe200030f0eff */
[----:B------:R-:W-:Y:S01]  /*d6b0*/  IMAD R2, R16, 0x2, R6 ;  /* 0x0000000210027824 */ /* 0x000fe200078e0206 */
[----:B------:R-:W-:-:S03]  /*d6c0*/  LEA R8, P6, R6, R3, 0x1 ;  /* 0x0000000306087211 */ /* 0x000fc600078c08ff */
[----:B--2---:R0:W-:Y:S01]  /*d6d0*/  @P2 STG.E.U16 [R4.64], R19 ;  /* 0x0000001304002986 */ /* 0x0041e2000c101506 */
[----:B------:R-:W-:Y:S02]  /*d6e0*/  PRMT R7, R17, 0x7632, R7 ;  /* 0x0000763211077816 */ /* 0x000fe40000000007 */
[----:B------:R-:W-:Y:S01]  /*d6f0*/  PRMT R10, R22, 0x7632, R10 ;  /* 0x00007632160a7816 */ /* 0x000fe2000000000a */
[----:B------:R-:W2:Y:S04]  /*d700*/  LDL.LU R17, [R1+0x144] ;  /* 0x0001440001117983 */ /* 0x000ea80000300800 */
[----:B------:R-:W2:Y:S01]  /*d710*/  LDL.LU R22, [R1+0x148] ;  /* 0x0001480001167983 */ /* 0x000ea20000300800 */
[----:B-----5:R-:W-:Y:S02]  /*d720*/  ISETP.LT.AND P2, PT, R9, c[0x0][0x17c], !P0 ;  /* 0x00005f0009007a0c */ /* 0x020fe40004741270 */
[----:B------:R-:W-:-:S02]  /*d730*/  LEA.HI.X.SX32 R9, R6, R0, 0x1, P6 ;  /* 0x0000000006097211 */ /* 0x000fc400030f0eff */
[----:B0-----:R-:W-:Y:S01]  /*d740*/  LEA R4, P6, R2, R3, 0x1 ;  /* 0x0000000302047211 */ /* 0x001fe200078c08ff */
[----:B------:R-:W-:-:S03]  /*d750*/  IMAD R6, R16, 0x2, R2 ;  /* 0x0000000210067824 */ /* 0x000fc600078e0202 */
[----:B------:R-:W-:Y:S02]  /*d760*/  LEA.HI.X.SX32 R5, R2, R0, 0x1, P6 ;  /* 0x0000000002057211 */ /* 0x000fe400030f0eff */
[----:B------:R-:W5:Y:S04]  /*d770*/  LDL.LU R2, [R1+0x134] ;  /* 0x0001340001027983 */ /* 0x000f680000300800 */
[----:B------:R0:W-:Y:S04]  /*d780*/  @P5 STG.E.U16 [R8.64], R7 ;  /* 0x0000000708005986 */ /* 0x0001e8000c101506 */
[----:B------:R1:W-:Y:S04]  /*d790*/  @P4 STG.E.U16 [R4.64], R10 ;  /* 0x0000000a04004986 */ /* 0x0003e8000c101506 */
[----:B0-----:R-:W2:Y:S04]  /*d7a0*/  LDL.LU R9, [R1+0x138] ;  /* 0x0001380001097983 */ /* 0x001ea80000300800 */
[----:B-1----:R-:W3:Y:S01]  /*d7b0*/  LDL.LU R5, [R1+0x8c] ;  /* 0x00008c0001057983 */ /* 0x002ee20000300800 */
[----:B------:R-:W-:-:S02]  /*d7c0*/  LEA R8, P6, R6, R3, 0x1 ;  /* 0x0000000306087211 */ /* 0x000fc400078c08ff */
[----:B------:R-:W-:Y:S02]  /*d7d0*/  PRMT R12, R28, 0x7632, R12 ;  /* 0x000076321c0c7816 */ /* 0x000fe4000000000c */
[----:B------:R-:W-:Y:S01]  /*d7e0*/  PRMT R7, R14, 0x7632, R7 ;  /* 0x000076320e077816 */ /* 0x000fe20000000007 */
[----:B------:R-:W4:Y:S01]  /*d7f0*/  LDL.LU R28, [R1+0x150] ;  /* 0x00015000011c7983 */ /* 0x000f220000300800 */
[----:B------:R-:W-:Y:S02]  /*d800*/  PRMT R10, R29, 0x7632, R10 ;  /* 0x000076321d0a7816 */ /* 0x000fe4000000000a */
[----:B------:R-:W-:Y:S02]  /*d810*/  PRMT R13, R21, 0x7632, R13 ;  /* 0x00007632150d7816 */ /* 0x000fe4000000000d */
[----:B-----5:R-:W-:Y:S01]  /*d820*/  ISETP.LT.AND P5, PT, R2, c[0x0][0x17c], !P0 ;  /* 0x00005f0002007a0c */ /* 0x020fe200047a1270 */
[----:B------:R-:W-:Y:S01]  /*d830*/  IMAD R2, R16, 0x2, R6 ;  /* 0x0000000210027824 */ /* 0x000fe200078e0206 */
[----:B--2---:R-:W-:-:S02]  /*d840*/  ISETP.LT.AND P4, PT, R9, c[0x0][0x17c], !P0 ;  /* 0x00005f0009007a0c */ /* 0x004fc40004781270 */
[----:B------:R-:W-:Y:S01]  /*d850*/  LEA.HI.X.SX32 R9, R6, R0, 0x1, P6 ;  /* 0x0000000006097211 */ /* 0x000fe200030f0eff */
[----:B------:R-:W-:Y:S01]  /*d860*/  IMAD R6, R16, 0x2, R2 ;  /* 0x0000000210067824 */ /* 0x000fe200078e0202 */
[----:B---3--:R-:W-:Y:S02]  /*d870*/  PRMT R11, R5, 0x7632, R11 ;  /* 0x00007632050b7816 */ /* 0x008fe4000000000b */
[----:B------:R-:W-:-:S03]  /*d880*/  LEA R4, P6, R2, R3, 0x1 ;  /* 0x0000000302047211 */ /* 0x000fc600078c08ff */
[----:B------:R0:W-:Y:S01]  /*d890*/  @P3 STG.E.U16 [R8.64], R11 ;  /* 0x0000000b08003986 */ /* 0x0001e2000c101506 */
[----:B------:R-:W-:Y:S01]  /*d8a0*/  LEA.HI.X.SX32 R5, R2, R0, 0x1, P6 ;  /* 0x0000000002057211 */ /* 0x000fe200030f0eff */
[----:B------:R-:W-:-:S04]  /*d8b0*/  IMAD R2, R16, 0x2, R6 ;  /* 0x0000000210027824 */ /* 0x000fc800078e0206 */
[----:B------:R1:W-:Y:S01]  /*d8c0*/  @P1 STG.E.U16 [R4.64], R12 ;  /* 0x0000000c04001986 */ /* 0x0003e2000c101506 */
[----:B0-----:R-:W-:-:S04]  /*d8d0*/  LEA R8, P6, R6, R3, 0x1 ;  /* 0x0000000306087211 */ /* 0x001fc800078c08ff */
[----:B------:R-:W-:Y:S02]  /*d8e0*/  LEA.HI.X.SX32 R9, R6, R0, 0x1, P6 ;  /* 0x0000000006097211 */ /* 0x000fe400030f0eff */
[----:B-1----:R-:W-:-:S04]  /*d8f0*/  LEA R4, P6, R2, R3, 0x1 ;  /* 0x0000000302047211 */ /* 0x002fc800078c08ff */
[----:B------:R-:W-:Y:S01]  /*d900*/  LEA.HI.X.SX32 R5, R2, R0, 0x1, P6 ;  /* 0x0000000002057211 */ /* 0x000fe200030f0eff */
[----:B------:R0:W-:Y:S01]  /*d910*/  @P2 STG.E.U16 [R8.64], R7 ;  /* 0x0000000708002986 */ /* 0x0001e2000c101506 */
[----:B----4-:R-:W-:-:S03]  /*d920*/  ISETP.LT.AND P3, PT, R27, c[0x0][0x17c], !P0 ;  /* 0x00005f001b007a0c */ /* 0x010fc60004761270 */
[----:B------:R-:W2:Y:S01]  /*d930*/  LDL.LU R27, [R1+0x154] ;  /* 0x00015400011b7983 */ /* 0x000ea20000300800 */
[----:B------:R-:W-:-:S03]  /*d940*/  PRMT R11, R23, 0x7632, R11 ;  /* 0x00007632170b7816 */ /* 0x000fc6000000000b */
[----:B------:R1:W-:Y:S01]  /*d950*/  @P5 STG.E.U16 [R4.64], R10 ;  /* 0x0000000a04005986 */ /* 0x0003e2000c101506 */
[----:B------:R-:W-:-:S03]  /*d960*/  ISETP.LT.AND P5, PT, R22, c[0x0][0x17c], !P0 ;  /* 0x00005f0016007a0c */ /* 0x000fc600047a1270 */
[----:B------:R-:W3:Y:S04]  /*d970*/  LDL.LU R21, [R1+0x158] ;  /* 0x0001580001157983 */ /* 0x000ee80000300800 */
[----:B------:R-:W4:Y:S04]  /*d980*/  LDL.LU R22, [R1+0x15c] ;  /* 0x00015c0001167983 */ /* 0x000f280000300800 */
[----:B------:R-:W5:Y:S01]  /*d990*/  LDL.LU R23, [R1+0x14c] ;  /* 0x00014c0001177983 */ /* 0x000f620000300800 */
[----:B------:R-:W-:-:S04]  /*d9a0*/  IMAD R6, R16, 0x2, R2 ;  /* 0x0000000210067824 */ /* 0x000fc800078e0202 */
[----:B------:R-:W-:Y:S01]  /*d9b0*/  IMAD R2, R16, 0x2, R6 ;  /* 0x0000000210027824 */ /* 0x000fe200078e0206 */
[----:B0-----:R-:W-:-:S04]  /*d9c0*/  LEA R8, P6, R6, R3, 0x1 ;  /* 0x0000000306087211 */ /* 0x001fc800078c08ff */
[----:B------:R-:W-:Y:S01]  /*d9d0*/  LEA.HI.X.SX32 R9, R6, R0, 0x1, P6 ;  /* 0x0000000006097211 */ /* 0x000fe200030f0eff */
[----:B------:R-:W-:Y:S01]  /*d9e0*/  IMAD R6, R16, 0x2, R2 ;  /* 0x0000000210067824 */ /* 0x000fe200078e0202 */
[----:B-1----:R-:W-:-:S03]  /*d9f0*/  LEA R4, P6, R2, R3, 0x1 ;  /* 0x0000000302047211 */ /* 0x002fc600078c08ff */
[----:B------:R-:W-:Y:S01]  /*da00*/  IMAD R12, R16, 0x2, R6 ;  /* 0x00000002100c7824 */ /* 0x000fe200078e0206 */
[----:B------:R-:W-:Y:S01]  /*da10*/  LEA.HI.X.SX32 R5, R2, R0, 0x1, P6 ;  /* 0x0000000002057211 */ /* 0x000fe200030f0eff */
[----:B------:R0:W-:Y:S01]  /*da20*/  @P4 STG.E.U16 [R8.64], R11 ;  /* 0x0000000b08004986 */ /* 0x0001e2000c101506 */
[----:B------:R-:W-:Y:S01]  /*da30*/  ISETP.LT.AND P1, PT, R18, c[0x0][0x17c], !P0 ;  /* 0x00005f0012007a0c */ /* 0x000fe20004721270 */
[----:B------:R-:W-:Y:S01]  /*da40*/  IMAD R2, R16, 0x2, R12 ;  /* 0x0000000210027824 */ /* 0x000fe200078e020c */
[----:B------:R-:W-:Y:S02]  /*da50*/  ISETP.LT.AND P2, PT, R17, c[0x0][0x17c], !P0 ;  /* 0x00005f0011007a0c */ /* 0x000fe40004741270 */
[----:B0-----:R-:W-:-:S04]  /*da60*/  LEA R8, P6, R6, R3, 0x1 ;  /* 0x0000000306087211 */ /* 0x001fc800078c08ff */
[----:B------:R-:W-:Y:S01]  /*da70*/  LEA.HI.X.SX32 R9, R6, R0, 0x1, P6 ;  /* 0x0000000006097211 */ /* 0x000fe200030f0eff */
[----:B------:R-:W-:Y:S01]  /*da80*/  IMAD R6, R16, 0x2, R2 ;  /* 0x0000000210067824 */ /* 0x000fe200078e0202 */
[----:B------:R0:W-:Y:S01]  /*da90*/  @P3 STG.E.U16 [R4.64], R13 ;  /* 0x0000000d04003986 */ /* 0x0001e2000c101506 */
[----:B------:R-:W-:Y:S02]  /*daa0*/  PRMT R7, R26, 0x7632, R7 ;  /* 0x000076321a077816 */ /* 0x000fe40000000007 */
[----:B------:R-:W-:Y:S01]  /*dab0*/  IMAD R10, R16, 0x2, R6 ;  /* 0x00000002100a7824 */ /* 0x000fe200078e0206 */
[----:B------:R-:W-:-:S03]  /*dac0*/  PRMT R11, R20, 0x7632, R11 ;  /* 0x00007632140b7816 */ /* 0x000fc6000000000b */
[----:B------:R-:W-:Y:S01]  /*dad0*/  IMAD R17, R16, 0x2, R10 ;  /* 0x0000000210117824 */ /* 0x000fe200078e020a */
[----:B------:R1:W-:Y:S01]  /*dae0*/  @P1 STG.E.U16 [R8.64], R7 ;  /* 0x0000000708001986 */ /* 0x0003e2000c101506 */
[-C--:B0-----:R-:W-:Y:S02]  /*daf0*/  LEA R4, P6, R12, R3.reuse, 0x1 ;  /* 0x000000030c047211 */ /* 0x081fe400078c08ff */
[----:B------:R-:W-:Y:S02]  /*db00*/  IMAD R14, R16, 0x2, R17 ;  /* 0x00000002100e7824 */ /* 0x000fe400078e0211 */
[----:B------:R-:W-:Y:S02]  /*db10*/  LEA.HI.X.SX32 R5, R12, R0, 0x1, P6 ;  /* 0x000000000c057211 */ /* 0x000fe400030f0eff */
[----:B-1----:R-:W-:-:S03]  /*db20*/  LEA R8, P1, R2, R3, 0x1 ;  /* 0x0000000302087211 */ /* 0x002fc600078208ff */
[----:B------:R0:W-:Y:S01]  /*db30*/  @P2 STG.E.U16 [R4.64], R11 ;  /* 0x0000000b04002986 */ /* 0x0001e2000c101506 */
[----:B------:R-:W-:Y:S01]  /*db40*/  IMAD R18, R16, 0x2, R14 ;  /* 0x0000000210127824 */ /* 0x000fe200078e020e */
[----:B------:R-:W-:Y:S02]  /*db50*/  LEA.HI.X.SX32 R9, R2, R0, 0x1, P1 ;  /* 0x0000000002097211 */ /* 0x000fe400008f0eff */
[-C--:B------:R-:W-:Y:S02]  /*db60*/  LEA R16, P6, R17, R3.reuse, 0x1 ;  /* 0x0000000311107211 */ /* 0x080fe400078c08ff */
[-C--:B------:R-:W-:Y:S02]  /*db70*/  LEA R12, P2, R6, R3.reuse, 0x1 ;  /* 0x00000003060c7211 */ /* 0x080fe400078408ff */
[----:B0-----:R-:W-:-:S04]  /*db80*/  LEA R4, P1, R10, R3, 0x1 ;  /* 0x000000030a047211 */ /* 0x001fc800078208ff */
[-C--:B------:R-:W-:Y:S02]  /*db90*/  LEA.HI.X.SX32 R5, R10, R0.reuse, 0x1, P1 ;  /* 0x000000000a057211 */ /* 0x080fe400008f0eff */
[-C--:B------:R-:W-:Y:S02]  /*dba0*/  LEA R2, P1, R18, R3.reuse, 0x1 ;  /* 0x0000000312027211 */ /* 0x080fe400078208ff */
[----:B------:R-:W-:Y:S02]  /*dbb0*/  ISETP.LT.AND P4, PT, R28, c[0x0][0x17c], !P0 ;  /* 0x00005f001c007a0c */ /* 0x000fe40004781270 */
[-C--:B------:R-:W-:Y:S02]  /*dbc0*/  LEA.HI.X.SX32 R17, R17, R0.reuse, 0x1, P6 ;  /* 0x0000000011117211 */ /* 0x080fe400030f0eff */
[----:B------:R-:W-:Y:S02]  /*dbd0*/  LEA.HI.X.SX32 R13, R6, R0, 0x1, P2 ;  /* 0x00000000060d7211 */ /* 0x000fe400010f0eff */
[----:B------:R-:W-:-:S02]  /*dbe0*/  LEA R20, P6, R14, R3, 0x1 ;  /* 0x000000030e147211 */ /* 0x000fc400078c08ff */
[----:B------:R-:W-:Y:S02]  /*dbf0*/  LEA.HI.X.SX32 R3, R18, R0, 0x1, P1 ;  /* 0x0000000012037211 */ /* 0x000fe400008f0eff */
[----:B------:R-:W-:Y:S02]  /*dc00*/  PRMT R6, R24, 0x7632, R6 ;  /* 0x0000763218067816 */ /* 0x000fe40000000006 */
[----:B------:R-:W-:Y:S02]  /*dc10*/  PRMT R7, R7, 0x7632, R7 ;  /* 0x0000763207077816 */ /* 0x000fe40000000007 */
[----:B------:R-:W-:Y:S02]  /*dc20*/  PRMT R11, R11, 0x7632, R11 ;  /* 0x000076320b0b7816 */ /* 0x000fe4000000000b */
[----:B------:R-:W-:Y:S02]  /*dc30*/  PRMT R10, R15, 0x7632, R10 ;  /* 0x000076320f0a7816 */ /* 0x000fe4000000000a */
[----:B--2---:R-:W-:-:S02]  /*dc40*/  ISETP.LT.AND P3, PT, R27, c[0x0][0x17c], !P0 ;  /* 0x00005f001b007a0c */ /* 0x004fc40004761270 */
[----:B---3--:R-:W-:Y:S02]  /*dc50*/  ISETP.LT.AND P2, PT, R21, c[0x0][0x17c], !P0 ;  /* 0x00005f0015007a0c */ /* 0x008fe40004741270 */
[----:B----4-:R-:W-:Y:S02]  /*dc60*/  ISETP.LT.AND P1, PT, R22, c[0x0][0x17c], !P0 ;  /* 0x00005f0016007a0c */ /* 0x010fe40004721270 */
[----:B------:R-:W-:Y:S02]  /*dc70*/  LEA.HI.X.SX32 R21, R14, R0, 0x1, P6 ;  /* 0x000000000e157211 */ /* 0x000fe400030f0eff */
[----:B-----5:R-:W-:Y:S02]  /*dc80*/  ISETP.LT.AND P0, PT, R23, c[0x0][0x17c], !P0 ;  /* 0x00005f0017007a0c */ /* 0x020fe40004701270 */
[----:B------:R-:W-:-:S05]  /*dc90*/  PRMT R0, R25, 0x7632, R0 ;  /* 0x0000763219007816 */ /* 0x000fca0000000000 */
[----:B------:R0:W-:Y:S04]  /*dca0*/  @P5 STG.E.U16 [R8.64], R0 ;  /* 0x0000000008005986 */ /* 0x0001e8000c101506 */
[----:B------:R0:W-:Y:S04]  /*dcb0*/  @P4 STG.E.U16 [R12.64], R6 ;  /* 0x000000060c004986 */ /* 0x0001e8000c101506 */
[----:B------:R0:W-:Y:S04]  /*dcc0*/  @P3 STG.E.U16 [R4.64], R7 ;  /* 0x0000000704003986 */ /* 0x0001e8000c101506 */
[----:B------:R0:W-:Y:S04]  /*dcd0*/  @P2 STG.E.U16 [R16.64], R11 ;  /* 0x0000000b10002986 */ /* 0x0001e8000c101506 */
[----:B------:R0:W-:Y:S01]  /*dce0*/  @P1 STG.E.U16 [R20.64], R10 ;  /* 0x0000000a14001986 */ /* 0x0001e2000c101506 */
[----:B------:R-:W-:Y:S05]  /*dcf0*/  @!P0 EXIT ;  /* 0x000000000000894d */ /* 0x000fea0003800000 */
[----:B------:R-:W-:-:S05]  /*dd00*/  PRMT R19, R19, 0x7632, R19 ;  /* 0x0000763213137816 */ /* 0x000fca0000000013 */
[----:B------:R-:W-:Y:S01]  /*dd10*/  STG.E.U16 [R2.64], R19 ;  /* 0x0000001302007986 */ /* 0x000fe2000c101506 */
[----:B------:R-:W-:Y:S05]  /*dd20*/  EXIT ;  /* 0x000000000000794d */ /* 0x000fea0003800000 */
.L_x_4:
[----:B------:R-:W-:-:S00]  /*dd30*/  BRA `(.L_x_4) ;  /* 0xfffffff000007947 */ /* 0x000fc0000383ffff */
[----:B------:R-:W-:-:S00]  /*dd40*/  NOP ;  /* 0x0000000000007918 */ /* 0x000fc00000000000 */
        /* <DEDUP_REMOVED lines=11> */
.L_x_5:


//--------------------- .nv.shared.matmul_kernel  --------------------------
	.section	.nv.shared.matmul_kernel,"aw",@nobits
	.sectionflags	@""
	.align	16
